//
// Generated by NVIDIA NVVM Compiler
//
// Compiler Build ID: CL-36424714
// Cuda compilation tools, release 13.0, V13.0.88
// Based on NVVM 20.0.0
//

.version 9.0
.target sm_100
.address_size 64

	// .globl	_Z6render3Ray3VecS0_3ColPS1_P6SphereiPi
.extern .func  (.param .b32 func_retval0) vprintf
(
	.param .b64 vprintf_param_0,
	.param .b64 vprintf_param_1
)
;
.func  (.param .align 16 .b8 func_retval0[16]) __internal_trig_reduction_slowpathd
(
	.param .b64 __internal_trig_reduction_slowpathd_param_0
)
;
.func  (.param .b64 func_retval0) __internal_accurate_pow
(
	.param .b64 __internal_accurate_pow_param_0
)
;
.global .align 4 .b8 precalc_xorwow_matrix[102400];
.global .align 4 .b8 precalc_xorwow_offset_matrix[102400];
.global .align 4 .b8 mrg32k3aM1[2304];
.global .align 4 .b8 mrg32k3aM2[2304];
.global .align 4 .b8 mrg32k3aM1SubSeq[2016];
.global .align 4 .b8 mrg32k3aM2SubSeq[2016];
.global .align 4 .b8 mrg32k3aM1Seq[2304];
.global .align 4 .b8 mrg32k3aM2Seq[2304];
.const .align 8 .b8 __cr_lgamma_table[72];
.global .align 1 .b8 $str[17] = {13, 82, 101, 110, 100, 101, 114, 105, 110, 103, 58, 32, 37, 100, 37, 37};
.global .align 8 .b8 __cudart_i2opi_d[144] = {8, 93, 141, 31, 177, 95, 251, 107, 234, 146, 82, 138, 247, 57, 7, 61, 123, 241, 229, 235, 199, 186, 39, 117, 45, 234, 95, 158, 102, 63, 70, 79, 183, 9, 203, 39, 207, 126, 54, 109, 31, 109, 10, 90, 139, 17, 47, 239, 15, 152, 5, 222, 255, 151, 248, 31, 59, 40, 249, 189, 139, 95, 132, 156, 244, 57, 83, 131, 57, 214, 145, 57, 65, 126, 95, 180, 38, 112, 156, 233, 132, 68, 187, 46, 245, 53, 130, 232, 62, 167, 41, 177, 28, 235, 29, 254, 28, 146, 209, 9, 234, 46, 73, 6, 224, 210, 77, 66, 58, 110, 36, 183, 97, 197, 187, 222, 171, 99, 81, 254, 65, 144, 67, 60, 153, 149, 98, 219, 192, 221, 52, 245, 209, 87, 39, 252, 41, 21, 68, 78, 110, 131, 249, 162};
.global .align 16 .b8 __cudart_sin_cos_coeffs[128] = {70, 210, 176, 44, 241, 229, 90, 190, 146, 227, 172, 105, 227, 29, 199, 62, 161, 98, 219, 25, 160, 1, 42, 191, 24, 8, 17, 17, 17, 17, 129, 63, 84, 85, 85, 85, 85, 85, 197, 191, 0, 0, 0, 0, 0, 0, 0, 0, 0, 0, 0, 0, 0, 0, 0, 0, 100, 129, 253, 32, 131, 255, 168, 189, 40, 133, 239, 193, 167, 238, 33, 62, 217, 230, 6, 142, 79, 126, 146, 190, 233, 188, 221, 25, 160, 1, 250, 62, 71, 93, 193, 22, 108, 193, 86, 191, 81, 85, 85, 85, 85, 85, 165, 63, 0, 0, 0, 0, 0, 0, 224, 191, 0, 0, 0, 0, 0, 0, 240, 63};

.visible .entry _Z6render3Ray3VecS0_3ColPS1_P6SphereiPi(
	.param .align 8 .b8 _Z6render3Ray3VecS0_3ColPS1_P6SphereiPi_param_0[48],
	.param .align 8 .b8 _Z6render3Ray3VecS0_3ColPS1_P6SphereiPi_param_1[24],
	.param .align 8 .b8 _Z6render3Ray3VecS0_3ColPS1_P6SphereiPi_param_2[24],
	.param .align 8 .b8 _Z6render3Ray3VecS0_3ColPS1_P6SphereiPi_param_3[24],
	.param .u64 .ptr .align 1 _Z6render3Ray3VecS0_3ColPS1_P6SphereiPi_param_4,
	.param .u64 .ptr .align 1 _Z6render3Ray3VecS0_3ColPS1_P6SphereiPi_param_5,
	.param .u32 _Z6render3Ray3VecS0_3ColPS1_P6SphereiPi_param_6,
	.param .u64 .ptr .align 1 _Z6render3Ray3VecS0_3ColPS1_P6SphereiPi_param_7
)
{
	.local .align 8 .b8 	__local_depot0[8];
	.reg .b64 	%SP;
	.reg .b64 	%SPL;
	.reg .pred 	%p<131>;
	.reg .b32 	%r<392>;
	.reg .b32 	%f<73>;
	.reg .b64 	%rd<50>;
	.reg .b64 	%fd<814>;

	mov.u64 	%SPL, __local_depot0;
	cvta.local.u64 	%SP, %SPL;
	ld.param.f64 	%fd207, [_Z6render3Ray3VecS0_3ColPS1_P6SphereiPi_param_3+16];
	ld.param.f64 	%fd206, [_Z6render3Ray3VecS0_3ColPS1_P6SphereiPi_param_3+8];
	ld.param.f64 	%fd205, [_Z6render3Ray3VecS0_3ColPS1_P6SphereiPi_param_3];
	ld.param.f64 	%fd204, [_Z6render3Ray3VecS0_3ColPS1_P6SphereiPi_param_0+40];
	ld.param.f64 	%fd203, [_Z6render3Ray3VecS0_3ColPS1_P6SphereiPi_param_0+32];
	ld.param.f64 	%fd202, [_Z6render3Ray3VecS0_3ColPS1_P6SphereiPi_param_0+24];
	ld.param.f64 	%fd201, [_Z6render3Ray3VecS0_3ColPS1_P6SphereiPi_param_0+16];
	ld.param.f64 	%fd200, [_Z6render3Ray3VecS0_3ColPS1_P6SphereiPi_param_0+8];
	ld.param.f64 	%fd199, [_Z6render3Ray3VecS0_3ColPS1_P6SphereiPi_param_0];
	ld.param.f64 	%fd4, [_Z6render3Ray3VecS0_3ColPS1_P6SphereiPi_param_1];
	ld.param.f64 	%fd5, [_Z6render3Ray3VecS0_3ColPS1_P6SphereiPi_param_1+8];
	ld.param.f64 	%fd6, [_Z6render3Ray3VecS0_3ColPS1_P6SphereiPi_param_1+16];
	ld.param.f64 	%fd7, [_Z6render3Ray3VecS0_3ColPS1_P6SphereiPi_param_2];
	ld.param.f64 	%fd8, [_Z6render3Ray3VecS0_3ColPS1_P6SphereiPi_param_2+8];
	ld.param.f64 	%fd9, [_Z6render3Ray3VecS0_3ColPS1_P6SphereiPi_param_2+16];
	ld.param.u64 	%rd8, [_Z6render3Ray3VecS0_3ColPS1_P6SphereiPi_param_4];
	ld.param.u64 	%rd10, [_Z6render3Ray3VecS0_3ColPS1_P6SphereiPi_param_5];
	ld.param.u32 	%r126, [_Z6render3Ray3VecS0_3ColPS1_P6SphereiPi_param_6];
	ld.param.u64 	%rd9, [_Z6render3Ray3VecS0_3ColPS1_P6SphereiPi_param_7];
	cvta.to.global.u64 	%rd1, %rd10;
	mov.u32 	%r127, %ctaid.x;
	shl.b32 	%r128, %r127, 5;
	and.b32  	%r129, %r128, 992;
	mov.u32 	%r130, %tid.x;
	and.b32  	%r131, %r130, 31;
	or.b32  	%r132, %r129, %r131;
	shr.u32 	%r133, %r127, 1;
	and.b32  	%r134, %r133, 1073741808;
	shr.u32 	%r135, %r130, 5;
	add.s32 	%r2, %r134, %r135;
	or.b32  	%r136, %r130, %r132;
	setp.ne.s32 	%p1, %r136, 0;
	@%p1 bra 	$L__BB0_2;
	add.u64 	%rd11, %SP, 0;
	add.u64 	%rd12, %SPL, 0;
	cvta.to.global.u64 	%rd13, %rd9;
	ld.global.u32 	%r137, [%rd13];
	add.s32 	%r138, %r137, 1;
	st.global.u32 	[%rd13], %r138;
	mad.lo.s32 	%r139, %r137, 100, 100;
	mul.hi.s32 	%r140, %r139, -2113396605;
	add.s32 	%r141, %r140, %r139;
	shr.u32 	%r142, %r141, 31;
	shr.s32 	%r143, %r141, 5;
	add.s32 	%r144, %r143, %r142;
	st.local.u32 	[%rd12], %r144;
	mov.u64 	%rd14, $str;
	cvta.global.u64 	%rd15, %rd14;
	{ // callseq 0, 0
	.param .b64 param0;
	st.param.b64 	[param0], %rd15;
	.param .b64 param1;
	st.param.b64 	[param1], %rd11;
	.param .b32 retval0;
	call.uni (retval0), 
	vprintf, 
	(
	param0, 
	param1
	);
	ld.param.b32 	%r145, [retval0];
	} // callseq 0
$L__BB0_2:
	max.u32 	%r148, %r132, %r2;
	setp.gt.u32 	%p2, %r148, 999;
	@%p2 bra 	$L__BB0_79;
	sub.s32 	%r150, 999, %r2;
	mad.lo.s32 	%r151, %r150, 1000, %r132;
	// begin inline asm
	mov.u64 	%rd16, %clock64;
	// end inline asm
	cvt.u64.u32 	%rd17, %r151;
	add.s64 	%rd18, %rd16, %rd17;
	cvt.u32.u64 	%r152, %rd18;
	xor.b32  	%r153, %r152, -1429050551;
	mul.lo.s32 	%r154, %r153, 1099087573;
	{ .reg .b32 tmp; mov.b64 {tmp, %r155}, %rd18; }
	xor.b32  	%r156, %r155, -136515619;
	mul.lo.s32 	%r157, %r156, -1703105765;
	add.s32 	%r158, %r154, %r157;
	add.s32 	%r384, %r158, 6615241;
	add.s32 	%r330, %r154, 123456789;
	xor.b32  	%r331, %r154, 362436069;
	add.s32 	%r332, %r157, 521288629;
	xor.b32  	%r333, %r157, 88675123;
	add.s32 	%r383, %r154, 5783321;
	cvt.rn.f32.u32 	%f1, %r132;
	cvt.rn.f32.u32 	%f2, %r2;
	mul.f64 	%fd208, %fd5, %fd5;
	fma.rn.f64 	%fd209, %fd4, %fd4, %fd208;
	fma.rn.f64 	%fd210, %fd6, %fd6, %fd209;
	sqrt.rn.f64 	%fd211, %fd210;
	rcp.rn.f64 	%fd212, %fd211;
	mul.f64 	%fd10, %fd4, %fd212;
	mul.f64 	%fd11, %fd5, %fd212;
	mul.f64 	%fd12, %fd6, %fd212;
	mul.f64 	%fd213, %fd8, %fd8;
	fma.rn.f64 	%fd214, %fd7, %fd7, %fd213;
	fma.rn.f64 	%fd215, %fd9, %fd9, %fd214;
	sqrt.rn.f64 	%fd216, %fd215;
	rcp.rn.f64 	%fd217, %fd216;
	mul.f64 	%fd13, %fd7, %fd217;
	mul.f64 	%fd14, %fd8, %fd217;
	mul.f64 	%fd15, %fd9, %fd217;
	cvta.to.global.u64 	%rd19, %rd8;
	mul.wide.u32 	%rd20, %r151, 24;
	add.s64 	%rd2, %rd19, %rd20;
	and.b32  	%r9, %r126, 3;
	mov.f64 	%fd218, 0d0000000000000000;
	mov.f64 	%fd219, 0d7FF0000000000000;
	mul.rn.f64 	%fd19, %fd219, %fd218;
	and.b32  	%r10, %r126, 2147483644;
	and.b32  	%r11, %r126, 1;
	add.s64 	%rd3, %rd1, 224;
	mov.f32 	%f71, 0f00000000;
	mov.b32 	%r328, 0;
	mov.u64 	%rd23, __cudart_sin_cos_coeffs;
	mov.u32 	%r378, %r328;
$L__BB0_4:
	shr.u32 	%r160, %r330, 2;
	xor.b32  	%r161, %r160, %r330;
	shl.b32 	%r162, %r383, 4;
	shl.b32 	%r163, %r161, 1;
	xor.b32  	%r164, %r162, %r163;
	xor.b32  	%r165, %r164, %r383;
	xor.b32  	%r382, %r165, %r161;
	add.s32 	%r166, %r384, %r382;
	add.s32 	%r167, %r166, 362437;
	cvt.rn.f32.u32 	%f15, %r167;
	fma.rn.f32 	%f16, %f15, 0f2F800000, 0f2F000000;
	cvt.f64.f32 	%fd220, %f16;
	mul.f64 	%fd20, %fd220, 0d401921FB54442D18;
	shr.u32 	%r168, %r331, 2;
	xor.b32  	%r169, %r168, %r331;
	shl.b32 	%r170, %r382, 4;
	shl.b32 	%r171, %r169, 1;
	xor.b32  	%r172, %r171, %r170;
	xor.b32  	%r173, %r172, %r169;
	xor.b32  	%r381, %r173, %r382;
	add.s32 	%r174, %r384, %r381;
	add.s32 	%r175, %r174, 724874;
	cvt.rn.f32.u32 	%f17, %r175;
	fma.rn.f32 	%f18, %f17, 0f2F800000, 0f2F000000;
	sqrt.rn.f32 	%f4, %f18;
	shr.u32 	%r176, %r332, 2;
	xor.b32  	%r177, %r176, %r332;
	shl.b32 	%r178, %r381, 4;
	shl.b32 	%r179, %r177, 1;
	xor.b32  	%r180, %r179, %r178;
	xor.b32  	%r181, %r180, %r177;
	xor.b32  	%r380, %r181, %r381;
	add.s32 	%r182, %r384, %r380;
	add.s32 	%r183, %r182, 1087311;
	cvt.rn.f32.u32 	%f19, %r183;
	fma.rn.f32 	%f20, %f19, 0f2F800000, 0f2F000000;
	add.f32 	%f21, %f20, %f1;
	div.rn.f32 	%f22, %f21, 0f447A0000;
	cvt.f64.f32 	%fd221, %f22;
	add.f64 	%fd222, %fd221, 0dBFE0000000000000;
	shr.u32 	%r184, %r333, 2;
	xor.b32  	%r185, %r184, %r333;
	shl.b32 	%r186, %r380, 4;
	shl.b32 	%r187, %r185, 1;
	xor.b32  	%r188, %r187, %r186;
	xor.b32  	%r189, %r188, %r185;
	xor.b32  	%r379, %r189, %r380;
	add.s32 	%r384, %r384, 1449748;
	add.s32 	%r190, %r379, %r384;
	cvt.rn.f32.u32 	%f23, %r190;
	fma.rn.f32 	%f24, %f23, 0f2F800000, 0f2F000000;
	add.f32 	%f25, %f24, %f2;
	div.rn.f32 	%f26, %f25, 0f447A0000;
	cvt.f64.f32 	%fd223, %f26;
	add.f64 	%fd224, %fd223, 0dBFE0000000000000;
	mul.f64 	%fd225, %fd7, %fd224;
	mul.f64 	%fd226, %fd8, %fd224;
	mul.f64 	%fd227, %fd9, %fd224;
	fma.rn.f64 	%fd228, %fd4, %fd222, %fd225;
	fma.rn.f64 	%fd229, %fd5, %fd222, %fd226;
	fma.rn.f64 	%fd230, %fd6, %fd222, %fd227;
	add.f64 	%fd231, %fd202, %fd228;
	add.f64 	%fd232, %fd203, %fd229;
	add.f64 	%fd233, %fd204, %fd230;
	mul.f64 	%fd234, %fd232, %fd232;
	fma.rn.f64 	%fd235, %fd231, %fd231, %fd234;
	fma.rn.f64 	%fd236, %fd233, %fd233, %fd235;
	sqrt.rn.f64 	%fd237, %fd236;
	rcp.rn.f64 	%fd238, %fd237;
	mul.f64 	%fd21, %fd231, %fd238;
	mul.f64 	%fd22, %fd232, %fd238;
	mul.f64 	%fd23, %fd233, %fd238;
	setp.eq.f64 	%p3, %fd20, 0d7FF0000000000000;
	mov.b32 	%r337, 1;
	mov.f64 	%fd766, %fd19;
	@%p3 bra 	$L__BB0_8;
	mul.f64 	%fd239, %fd20, 0d3FE45F306DC9C883;
	cvt.rni.s32.f64 	%r336, %fd239;
	cvt.rn.f64.s32 	%fd240, %r336;
	fma.rn.f64 	%fd241, %fd240, 0dBFF921FB54442D18, %fd20;
	fma.rn.f64 	%fd242, %fd240, 0dBC91A62633145C00, %fd241;
	fma.rn.f64 	%fd766, %fd240, 0dB97B839A252049C0, %fd242;
	setp.ltu.f64 	%p4, %fd20, 0d41E0000000000000;
	@%p4 bra 	$L__BB0_7;
	{ // callseq 1, 0
	.param .b64 param0;
	st.param.f64 	[param0], %fd20;
	.param .align 16 .b8 retval0[16];
	call.uni (retval0), 
	__internal_trig_reduction_slowpathd, 
	(
	param0
	);
	ld.param.f64 	%fd766, [retval0];
	ld.param.b32 	%r336, [retval0+8];
	} // callseq 1
$L__BB0_7:
	add.s32 	%r337, %r336, 1;
$L__BB0_8:
	setp.eq.f64 	%p5, %fd20, 0d7FF0000000000000;
	shl.b32 	%r193, %r337, 6;
	cvt.u64.u32 	%rd21, %r193;
	and.b64  	%rd22, %rd21, 64;
	add.s64 	%rd24, %rd23, %rd22;
	mul.rn.f64 	%fd244, %fd766, %fd766;
	and.b32  	%r194, %r337, 1;
	setp.eq.b32 	%p6, %r194, 1;
	selp.f64 	%fd245, 0dBDA8FF8320FD8164, 0d3DE5DB65F9785EBA, %p6;
	ld.global.nc.v2.f64 	{%fd246, %fd247}, [%rd24];
	fma.rn.f64 	%fd248, %fd245, %fd244, %fd246;
	fma.rn.f64 	%fd249, %fd248, %fd244, %fd247;
	ld.global.nc.v2.f64 	{%fd250, %fd251}, [%rd24+16];
	fma.rn.f64 	%fd252, %fd249, %fd244, %fd250;
	fma.rn.f64 	%fd253, %fd252, %fd244, %fd251;
	ld.global.nc.v2.f64 	{%fd254, %fd255}, [%rd24+32];
	fma.rn.f64 	%fd256, %fd253, %fd244, %fd254;
	fma.rn.f64 	%fd257, %fd256, %fd244, %fd255;
	fma.rn.f64 	%fd258, %fd257, %fd766, %fd766;
	fma.rn.f64 	%fd259, %fd257, %fd244, 0d3FF0000000000000;
	selp.f64 	%fd260, %fd259, %fd258, %p6;
	and.b32  	%r195, %r337, 2;
	setp.eq.s32 	%p7, %r195, 0;
	mov.f64 	%fd261, 0d0000000000000000;
	sub.f64 	%fd262, %fd261, %fd260;
	selp.f64 	%fd28, %fd260, %fd262, %p7;
	mov.b32 	%r338, 0;
	mov.f64 	%fd767, %fd19;
	@%p5 bra 	$L__BB0_11;
	mul.f64 	%fd263, %fd20, 0d3FE45F306DC9C883;
	cvt.rni.s32.f64 	%r338, %fd263;
	cvt.rn.f64.s32 	%fd264, %r338;
	fma.rn.f64 	%fd265, %fd264, 0dBFF921FB54442D18, %fd20;
	fma.rn.f64 	%fd266, %fd264, 0dBC91A62633145C00, %fd265;
	fma.rn.f64 	%fd767, %fd264, 0dB97B839A252049C0, %fd266;
	setp.ltu.f64 	%p8, %fd20, 0d41E0000000000000;
	@%p8 bra 	$L__BB0_11;
	{ // callseq 2, 0
	.param .b64 param0;
	st.param.f64 	[param0], %fd20;
	.param .align 16 .b8 retval0[16];
	call.uni (retval0), 
	__internal_trig_reduction_slowpathd, 
	(
	param0
	);
	ld.param.f64 	%fd767, [retval0];
	ld.param.b32 	%r338, [retval0+8];
	} // callseq 2
$L__BB0_11:
	cvt.f64.f32 	%fd270, %f4;
	shl.b32 	%r198, %r338, 6;
	cvt.u64.u32 	%rd25, %r198;
	and.b64  	%rd26, %rd25, 64;
	add.s64 	%rd28, %rd23, %rd26;
	mul.rn.f64 	%fd271, %fd767, %fd767;
	and.b32  	%r199, %r338, 1;
	setp.eq.b32 	%p9, %r199, 1;
	selp.f64 	%fd272, 0dBDA8FF8320FD8164, 0d3DE5DB65F9785EBA, %p9;
	ld.global.nc.v2.f64 	{%fd273, %fd274}, [%rd28];
	fma.rn.f64 	%fd275, %fd272, %fd271, %fd273;
	fma.rn.f64 	%fd276, %fd275, %fd271, %fd274;
	ld.global.nc.v2.f64 	{%fd277, %fd278}, [%rd28+16];
	fma.rn.f64 	%fd279, %fd276, %fd271, %fd277;
	fma.rn.f64 	%fd280, %fd279, %fd271, %fd278;
	ld.global.nc.v2.f64 	{%fd281, %fd282}, [%rd28+32];
	fma.rn.f64 	%fd283, %fd280, %fd271, %fd281;
	fma.rn.f64 	%fd284, %fd283, %fd271, %fd282;
	fma.rn.f64 	%fd285, %fd284, %fd767, %fd767;
	fma.rn.f64 	%fd286, %fd284, %fd271, 0d3FF0000000000000;
	selp.f64 	%fd287, %fd286, %fd285, %p9;
	and.b32  	%r200, %r338, 2;
	setp.eq.s32 	%p10, %r200, 0;
	mov.f64 	%fd807, 0d0000000000000000;
	sub.f64 	%fd288, %fd807, %fd287;
	selp.f64 	%fd289, %fd287, %fd288, %p10;
	mul.f64 	%fd290, %fd13, %fd289;
	mul.f64 	%fd291, %fd14, %fd289;
	mul.f64 	%fd292, %fd15, %fd289;
	fma.rn.f64 	%fd293, %fd10, %fd28, %fd290;
	fma.rn.f64 	%fd294, %fd11, %fd28, %fd291;
	fma.rn.f64 	%fd295, %fd12, %fd28, %fd292;
	mul.f64 	%fd296, %fd293, 0d3F847AE147AE147B;
	mul.f64 	%fd297, %fd294, 0d3F847AE147AE147B;
	mul.f64 	%fd298, %fd295, 0d3F847AE147AE147B;
	mul.f64 	%fd299, %fd296, 0d400A666666666666;
	mul.f64 	%fd300, %fd297, 0d400A666666666666;
	mul.f64 	%fd301, %fd298, 0d400A666666666666;
	fma.rn.f64 	%fd302, %fd299, %fd270, %fd21;
	fma.rn.f64 	%fd303, %fd300, %fd270, %fd22;
	fma.rn.f64 	%fd304, %fd301, %fd270, %fd23;
	add.f64 	%fd770, %fd199, %fd302;
	add.f64 	%fd769, %fd200, %fd303;
	add.f64 	%fd768, %fd201, %fd304;
	mul.f64 	%fd305, %fd203, %fd22;
	fma.rn.f64 	%fd306, %fd202, %fd21, %fd305;
	fma.rn.f64 	%fd307, %fd204, %fd23, %fd306;
	mov.f64 	%fd308, 0d400A666666666666;
	div.rn.f64 	%fd309, %fd308, %fd307;
	mul.f64 	%fd310, %fd21, %fd309;
	mul.f64 	%fd311, %fd22, %fd309;
	mul.f64 	%fd312, %fd23, %fd309;
	sub.f64 	%fd313, %fd310, %fd302;
	sub.f64 	%fd314, %fd311, %fd303;
	sub.f64 	%fd315, %fd312, %fd304;
	mul.f64 	%fd316, %fd314, %fd314;
	fma.rn.f64 	%fd317, %fd313, %fd313, %fd316;
	fma.rn.f64 	%fd318, %fd315, %fd315, %fd317;
	sqrt.rn.f64 	%fd319, %fd318;
	rcp.rn.f64 	%fd320, %fd319;
	mul.f64 	%fd799, %fd313, %fd320;
	mul.f64 	%fd800, %fd314, %fd320;
	mul.f64 	%fd801, %fd315, %fd320;
	mov.f64 	%fd774, 0d3FF0000000000000;
	mov.b32 	%r339, 0;
	mov.u32 	%r356, %r339;
	mov.f64 	%fd806, %fd807;
	mov.f64 	%fd805, %fd807;
	mov.f64 	%fd775, %fd774;
	mov.f64 	%fd776, %fd774;
$L__BB0_12:
	mov.u32 	%r40, %r379;
	mov.u32 	%r39, %r380;
	mov.u32 	%r38, %r381;
	mov.f64 	%fd49, %fd799;
	mov.f64 	%fd48, %fd800;
	mov.f64 	%fd47, %fd801;
	mov.u32 	%r33, %r339;
	setp.lt.s32 	%p11, %r126, 1;
	mov.f64 	%fd792, 0d4415AF1D78B58C40;
	@%p11 bra 	$L__BB0_35;
	setp.lt.u32 	%p12, %r126, 4;
	mov.f64 	%fd792, 0d4415AF1D78B58C40;
	mov.b32 	%r354, 0;
	@%p12 bra 	$L__BB0_24;
	mov.f64 	%fd792, 0d4415AF1D78B58C40;
	mov.b32 	%r348, 0;
	mov.u64 	%rd49, %rd3;
$L__BB0_15:
	.pragma "nounroll";
	ld.global.f64 	%fd326, [%rd49+-216];
	sub.f64 	%fd327, %fd326, %fd770;
	ld.global.f64 	%fd328, [%rd49+-208];
	sub.f64 	%fd329, %fd328, %fd769;
	ld.global.f64 	%fd330, [%rd49+-200];
	sub.f64 	%fd331, %fd330, %fd768;
	mul.f64 	%fd332, %fd48, %fd329;
	fma.rn.f64 	%fd333, %fd49, %fd327, %fd332;
	fma.rn.f64 	%fd51, %fd47, %fd331, %fd333;
	mul.f64 	%fd334, %fd51, %fd51;
	mul.f64 	%fd335, %fd329, %fd329;
	fma.rn.f64 	%fd336, %fd327, %fd327, %fd335;
	fma.rn.f64 	%fd337, %fd331, %fd331, %fd336;
	sub.f64 	%fd338, %fd334, %fd337;
	ld.global.f64 	%fd339, [%rd49+-224];
	fma.rn.f64 	%fd52, %fd339, %fd339, %fd338;
	setp.lt.f64 	%p13, %fd52, 0d0000000000000000;
	mov.f64 	%fd781, 0d0000000000000000;
	@%p13 bra 	$L__BB0_17;
	sqrt.rn.f64 	%fd340, %fd52;
	sub.f64 	%fd341, %fd51, %fd340;
	setp.gt.f64 	%p14, %fd341, 0d3F1A36E2EB1C432D;
	add.f64 	%fd342, %fd51, %fd340;
	setp.gt.f64 	%p15, %fd342, 0d3F1A36E2EB1C432D;
	selp.f64 	%fd343, %fd342, 0d0000000000000000, %p15;
	selp.f64 	%fd781, %fd341, %fd343, %p14;
$L__BB0_17:
	setp.neu.f64 	%p16, %fd781, 0d0000000000000000;
	setp.lt.f64 	%p17, %fd781, %fd792;
	and.pred  	%p18, %p16, %p17;
	selp.b32 	%r44, %r348, %r356, %p18;
	selp.f64 	%fd55, %fd781, %fd792, %p18;
	ld.global.f64 	%fd345, [%rd49+-104];
	sub.f64 	%fd346, %fd345, %fd770;
	ld.global.f64 	%fd347, [%rd49+-96];
	sub.f64 	%fd348, %fd347, %fd769;
	ld.global.f64 	%fd349, [%rd49+-88];
	sub.f64 	%fd350, %fd349, %fd768;
	mul.f64 	%fd351, %fd48, %fd348;
	fma.rn.f64 	%fd352, %fd49, %fd346, %fd351;
	fma.rn.f64 	%fd56, %fd47, %fd350, %fd352;
	mul.f64 	%fd353, %fd56, %fd56;
	mul.f64 	%fd354, %fd348, %fd348;
	fma.rn.f64 	%fd355, %fd346, %fd346, %fd354;
	fma.rn.f64 	%fd356, %fd350, %fd350, %fd355;
	sub.f64 	%fd357, %fd353, %fd356;
	ld.global.f64 	%fd358, [%rd49+-112];
	fma.rn.f64 	%fd57, %fd358, %fd358, %fd357;
	setp.lt.f64 	%p19, %fd57, 0d0000000000000000;
	mov.f64 	%fd782, 0d0000000000000000;
	@%p19 bra 	$L__BB0_19;
	sqrt.rn.f64 	%fd359, %fd57;
	sub.f64 	%fd360, %fd56, %fd359;
	setp.gt.f64 	%p20, %fd360, 0d3F1A36E2EB1C432D;
	add.f64 	%fd361, %fd56, %fd359;
	setp.gt.f64 	%p21, %fd361, 0d3F1A36E2EB1C432D;
	selp.f64 	%fd362, %fd361, 0d0000000000000000, %p21;
	selp.f64 	%fd782, %fd360, %fd362, %p20;
$L__BB0_19:
	setp.neu.f64 	%p22, %fd782, 0d0000000000000000;
	setp.lt.f64 	%p23, %fd782, %fd55;
	and.pred  	%p24, %p22, %p23;
	add.s32 	%r45, %r348, 1;
	selp.b32 	%r46, %r45, %r44, %p24;
	selp.f64 	%fd60, %fd782, %fd55, %p24;
	ld.global.f64 	%fd364, [%rd49+8];
	sub.f64 	%fd365, %fd364, %fd770;
	ld.global.f64 	%fd366, [%rd49+16];
	sub.f64 	%fd367, %fd366, %fd769;
	ld.global.f64 	%fd368, [%rd49+24];
	sub.f64 	%fd369, %fd368, %fd768;
	mul.f64 	%fd370, %fd48, %fd367;
	fma.rn.f64 	%fd371, %fd49, %fd365, %fd370;
	fma.rn.f64 	%fd61, %fd47, %fd369, %fd371;
	mul.f64 	%fd372, %fd61, %fd61;
	mul.f64 	%fd373, %fd367, %fd367;
	fma.rn.f64 	%fd374, %fd365, %fd365, %fd373;
	fma.rn.f64 	%fd375, %fd369, %fd369, %fd374;
	sub.f64 	%fd376, %fd372, %fd375;
	ld.global.f64 	%fd377, [%rd49];
	fma.rn.f64 	%fd62, %fd377, %fd377, %fd376;
	setp.lt.f64 	%p25, %fd62, 0d0000000000000000;
	mov.f64 	%fd783, 0d0000000000000000;
	@%p25 bra 	$L__BB0_21;
	sqrt.rn.f64 	%fd378, %fd62;
	sub.f64 	%fd379, %fd61, %fd378;
	setp.gt.f64 	%p26, %fd379, 0d3F1A36E2EB1C432D;
	add.f64 	%fd380, %fd61, %fd378;
	setp.gt.f64 	%p27, %fd380, 0d3F1A36E2EB1C432D;
	selp.f64 	%fd381, %fd380, 0d0000000000000000, %p27;
	selp.f64 	%fd783, %fd379, %fd381, %p26;
$L__BB0_21:
	setp.neu.f64 	%p28, %fd783, 0d0000000000000000;
	setp.lt.f64 	%p29, %fd783, %fd60;
	and.pred  	%p30, %p28, %p29;
	add.s32 	%r47, %r45, 1;
	selp.b32 	%r48, %r47, %r46, %p30;
	selp.f64 	%fd65, %fd783, %fd60, %p30;
	ld.global.f64 	%fd383, [%rd49+120];
	sub.f64 	%fd384, %fd383, %fd770;
	ld.global.f64 	%fd385, [%rd49+128];
	sub.f64 	%fd386, %fd385, %fd769;
	ld.global.f64 	%fd387, [%rd49+136];
	sub.f64 	%fd388, %fd387, %fd768;
	mul.f64 	%fd389, %fd48, %fd386;
	fma.rn.f64 	%fd390, %fd49, %fd384, %fd389;
	fma.rn.f64 	%fd66, %fd47, %fd388, %fd390;
	mul.f64 	%fd391, %fd66, %fd66;
	mul.f64 	%fd392, %fd386, %fd386;
	fma.rn.f64 	%fd393, %fd384, %fd384, %fd392;
	fma.rn.f64 	%fd394, %fd388, %fd388, %fd393;
	sub.f64 	%fd395, %fd391, %fd394;
	ld.global.f64 	%fd396, [%rd49+112];
	fma.rn.f64 	%fd67, %fd396, %fd396, %fd395;
	setp.lt.f64 	%p31, %fd67, 0d0000000000000000;
	mov.f64 	%fd784, 0d0000000000000000;
	@%p31 bra 	$L__BB0_23;
	sqrt.rn.f64 	%fd397, %fd67;
	sub.f64 	%fd398, %fd66, %fd397;
	setp.gt.f64 	%p32, %fd398, 0d3F1A36E2EB1C432D;
	add.f64 	%fd399, %fd66, %fd397;
	setp.gt.f64 	%p33, %fd399, 0d3F1A36E2EB1C432D;
	selp.f64 	%fd400, %fd399, 0d0000000000000000, %p33;
	selp.f64 	%fd784, %fd398, %fd400, %p32;
$L__BB0_23:
	setp.neu.f64 	%p34, %fd784, 0d0000000000000000;
	setp.lt.f64 	%p35, %fd784, %fd65;
	and.pred  	%p36, %p34, %p35;
	add.s32 	%r204, %r47, 1;
	selp.b32 	%r356, %r204, %r48, %p36;
	selp.f64 	%fd792, %fd784, %fd65, %p36;
	add.s64 	%rd49, %rd49, 448;
	add.s32 	%r348, %r47, 2;
	setp.ne.s32 	%p37, %r348, %r10;
	mov.u32 	%r354, %r10;
	@%p37 bra 	$L__BB0_15;
$L__BB0_24:
	setp.eq.s32 	%p38, %r9, 0;
	@%p38 bra 	$L__BB0_35;
	setp.eq.s32 	%p39, %r9, 1;
	@%p39 bra 	$L__BB0_31;
	mul.wide.u32 	%rd29, %r354, 112;
	add.s64 	%rd6, %rd1, %rd29;
	ld.global.f64 	%fd403, [%rd6+8];
	sub.f64 	%fd404, %fd403, %fd770;
	ld.global.f64 	%fd405, [%rd6+16];
	sub.f64 	%fd406, %fd405, %fd769;
	ld.global.f64 	%fd407, [%rd6+24];
	sub.f64 	%fd408, %fd407, %fd768;
	mul.f64 	%fd409, %fd48, %fd406;
	fma.rn.f64 	%fd410, %fd49, %fd404, %fd409;
	fma.rn.f64 	%fd73, %fd47, %fd408, %fd410;
	mul.f64 	%fd411, %fd73, %fd73;
	mul.f64 	%fd412, %fd406, %fd406;
	fma.rn.f64 	%fd413, %fd404, %fd404, %fd412;
	fma.rn.f64 	%fd414, %fd408, %fd408, %fd413;
	sub.f64 	%fd415, %fd411, %fd414;
	ld.global.f64 	%fd416, [%rd6];
	fma.rn.f64 	%fd74, %fd416, %fd416, %fd415;
	setp.lt.f64 	%p40, %fd74, 0d0000000000000000;
	mov.f64 	%fd787, 0d0000000000000000;
	@%p40 bra 	$L__BB0_28;
	sqrt.rn.f64 	%fd417, %fd74;
	sub.f64 	%fd418, %fd73, %fd417;
	setp.gt.f64 	%p41, %fd418, 0d3F1A36E2EB1C432D;
	add.f64 	%fd419, %fd73, %fd417;
	setp.gt.f64 	%p42, %fd419, 0d3F1A36E2EB1C432D;
	selp.f64 	%fd420, %fd419, 0d0000000000000000, %p42;
	selp.f64 	%fd787, %fd418, %fd420, %p41;
$L__BB0_28:
	setp.neu.f64 	%p43, %fd787, 0d0000000000000000;
	setp.lt.f64 	%p44, %fd787, %fd792;
	and.pred  	%p45, %p43, %p44;
	selp.b32 	%r54, %r354, %r356, %p45;
	selp.f64 	%fd77, %fd787, %fd792, %p45;
	ld.global.f64 	%fd422, [%rd6+120];
	sub.f64 	%fd423, %fd422, %fd770;
	ld.global.f64 	%fd424, [%rd6+128];
	sub.f64 	%fd425, %fd424, %fd769;
	ld.global.f64 	%fd426, [%rd6+136];
	sub.f64 	%fd427, %fd426, %fd768;
	mul.f64 	%fd428, %fd48, %fd425;
	fma.rn.f64 	%fd429, %fd49, %fd423, %fd428;
	fma.rn.f64 	%fd78, %fd47, %fd427, %fd429;
	mul.f64 	%fd430, %fd78, %fd78;
	mul.f64 	%fd431, %fd425, %fd425;
	fma.rn.f64 	%fd432, %fd423, %fd423, %fd431;
	fma.rn.f64 	%fd433, %fd427, %fd427, %fd432;
	sub.f64 	%fd434, %fd430, %fd433;
	ld.global.f64 	%fd435, [%rd6+112];
	fma.rn.f64 	%fd79, %fd435, %fd435, %fd434;
	setp.lt.f64 	%p46, %fd79, 0d0000000000000000;
	mov.f64 	%fd788, 0d0000000000000000;
	@%p46 bra 	$L__BB0_30;
	sqrt.rn.f64 	%fd436, %fd79;
	sub.f64 	%fd437, %fd78, %fd436;
	setp.gt.f64 	%p47, %fd437, 0d3F1A36E2EB1C432D;
	add.f64 	%fd438, %fd78, %fd436;
	setp.gt.f64 	%p48, %fd438, 0d3F1A36E2EB1C432D;
	selp.f64 	%fd439, %fd438, 0d0000000000000000, %p48;
	selp.f64 	%fd788, %fd437, %fd439, %p47;
$L__BB0_30:
	setp.neu.f64 	%p49, %fd788, 0d0000000000000000;
	setp.lt.f64 	%p50, %fd788, %fd77;
	and.pred  	%p51, %p49, %p50;
	add.s32 	%r206, %r354, 1;
	selp.b32 	%r356, %r206, %r54, %p51;
	selp.f64 	%fd792, %fd788, %fd77, %p51;
	add.s32 	%r354, %r354, 2;
$L__BB0_31:
	setp.eq.s32 	%p52, %r11, 0;
	@%p52 bra 	$L__BB0_35;
	mul.wide.u32 	%rd30, %r354, 112;
	add.s64 	%rd31, %rd1, %rd30;
	ld.global.f64 	%fd441, [%rd31+8];
	sub.f64 	%fd442, %fd441, %fd770;
	ld.global.f64 	%fd443, [%rd31+16];
	sub.f64 	%fd444, %fd443, %fd769;
	ld.global.f64 	%fd445, [%rd31+24];
	sub.f64 	%fd446, %fd445, %fd768;
	mul.f64 	%fd447, %fd48, %fd444;
	fma.rn.f64 	%fd448, %fd49, %fd442, %fd447;
	fma.rn.f64 	%fd85, %fd47, %fd446, %fd448;
	mul.f64 	%fd449, %fd85, %fd85;
	mul.f64 	%fd450, %fd444, %fd444;
	fma.rn.f64 	%fd451, %fd442, %fd442, %fd450;
	fma.rn.f64 	%fd452, %fd446, %fd446, %fd451;
	sub.f64 	%fd453, %fd449, %fd452;
	ld.global.f64 	%fd454, [%rd31];
	fma.rn.f64 	%fd86, %fd454, %fd454, %fd453;
	setp.lt.f64 	%p53, %fd86, 0d0000000000000000;
	mov.f64 	%fd791, 0d0000000000000000;
	@%p53 bra 	$L__BB0_34;
	sqrt.rn.f64 	%fd455, %fd86;
	sub.f64 	%fd456, %fd85, %fd455;
	setp.gt.f64 	%p54, %fd456, 0d3F1A36E2EB1C432D;
	add.f64 	%fd457, %fd85, %fd455;
	setp.gt.f64 	%p55, %fd457, 0d3F1A36E2EB1C432D;
	selp.f64 	%fd458, %fd457, 0d0000000000000000, %p55;
	selp.f64 	%fd791, %fd456, %fd458, %p54;
$L__BB0_34:
	setp.neu.f64 	%p56, %fd791, 0d0000000000000000;
	setp.lt.f64 	%p57, %fd791, %fd792;
	and.pred  	%p58, %p56, %p57;
	selp.b32 	%r356, %r354, %r356, %p58;
	selp.f64 	%fd792, %fd791, %fd792, %p58;
$L__BB0_35:
	setp.lt.f64 	%p59, %fd792, 0d4415AF1D78B58C40;
	@%p59 bra 	$L__BB0_37;
	fma.rn.f64 	%fd805, %fd205, %fd776, %fd805;
	fma.rn.f64 	%fd806, %fd206, %fd775, %fd806;
	fma.rn.f64 	%fd807, %fd207, %fd774, %fd807;
	mov.u32 	%r379, %r40;
	mov.u32 	%r380, %r39;
	mov.u32 	%r381, %r38;
	bra.uni 	$L__BB0_62;
$L__BB0_37:
	mul.wide.u32 	%rd32, %r356, 112;
	add.s64 	%rd7, %rd1, %rd32;
	fma.rn.f64 	%fd770, %fd49, %fd792, %fd770;
	fma.rn.f64 	%fd769, %fd48, %fd792, %fd769;
	fma.rn.f64 	%fd768, %fd47, %fd792, %fd768;
	ld.global.f64 	%fd459, [%rd7+8];
	sub.f64 	%fd460, %fd770, %fd459;
	ld.global.f64 	%fd461, [%rd7+16];
	sub.f64 	%fd462, %fd769, %fd461;
	ld.global.f64 	%fd463, [%rd7+24];
	sub.f64 	%fd464, %fd768, %fd463;
	mul.f64 	%fd465, %fd462, %fd462;
	fma.rn.f64 	%fd466, %fd460, %fd460, %fd465;
	fma.rn.f64 	%fd467, %fd464, %fd464, %fd466;
	sqrt.rn.f64 	%fd468, %fd467;
	rcp.rn.f64 	%fd469, %fd468;
	mul.f64 	%fd97, %fd460, %fd469;
	mul.f64 	%fd98, %fd462, %fd469;
	mul.f64 	%fd99, %fd464, %fd469;
	ld.global.f64 	%fd470, [%rd7+56];
	ld.global.f64 	%fd471, [%rd7+64];
	ld.global.f64 	%fd472, [%rd7+72];
	fma.rn.f64 	%fd805, %fd776, %fd470, %fd805;
	fma.rn.f64 	%fd806, %fd775, %fd471, %fd806;
	fma.rn.f64 	%fd807, %fd774, %fd472, %fd807;
	shr.u32 	%r207, %r383, 2;
	xor.b32  	%r208, %r207, %r383;
	shl.b32 	%r209, %r40, 4;
	shl.b32 	%r210, %r208, 1;
	xor.b32  	%r211, %r209, %r210;
	xor.b32  	%r212, %r211, %r40;
	xor.b32  	%r365, %r212, %r208;
	add.s32 	%r213, %r384, %r365;
	add.s32 	%r214, %r213, 362437;
	cvt.rn.f32.u32 	%f27, %r214;
	fma.rn.f32 	%f28, %f27, 0f2F800000, 0f2F000000;
	cvt.f64.f32 	%fd473, %f28;
	ld.global.f64 	%fd103, [%rd7+96];
	mul.f64 	%fd474, %fd48, %fd98;
	fma.rn.f64 	%fd475, %fd49, %fd97, %fd474;
	fma.rn.f64 	%fd104, %fd47, %fd99, %fd475;
	setp.gt.f64 	%p60, %fd104, 0d0000000000000000;
	neg.f64 	%fd105, %fd97;
	neg.f64 	%fd106, %fd98;
	neg.f64 	%fd107, %fd99;
	selp.f64 	%fd108, %fd107, %fd99, %p60;
	selp.f64 	%fd109, %fd106, %fd98, %p60;
	selp.f64 	%fd110, %fd105, %fd97, %p60;
	mov.f64 	%fd476, 0d3FF0000000000000;
	sub.f64 	%fd477, %fd476, %fd103;
	add.f64 	%fd478, %fd103, 0d3FF0000000000000;
	div.rn.f64 	%fd479, %fd477, %fd478;
	mul.f64 	%fd480, %fd479, %fd479;
	mul.f64 	%fd481, %fd48, %fd109;
	fma.rn.f64 	%fd482, %fd49, %fd110, %fd481;
	fma.rn.f64 	%fd111, %fd47, %fd108, %fd482;
	abs.f64 	%fd483, %fd111;
	sub.f64 	%fd484, %fd476, %fd483;
	sub.f64 	%fd485, %fd476, %fd480;
	mul.f64 	%fd486, %fd485, %fd484;
	mul.f64 	%fd487, %fd484, %fd486;
	mul.f64 	%fd488, %fd484, %fd487;
	mul.f64 	%fd489, %fd484, %fd488;
	fma.rn.f64 	%fd490, %fd484, %fd489, %fd480;
	add.f64 	%fd491, %fd490, 0d3FF0000000000000;
	div.rn.f64 	%fd492, %fd490, %fd491;
	ld.global.f64 	%fd112, [%rd7+80];
	sub.f64 	%fd493, %fd476, %fd492;
	fma.rn.f64 	%fd494, %fd112, %fd493, %fd492;
	setp.leu.f64 	%p61, %fd494, %fd473;
	@%p61 bra 	$L__BB0_51;
	ld.global.f64 	%fd624, [%rd7+32];
	ld.global.f64 	%fd625, [%rd7+40];
	ld.global.f64 	%fd626, [%rd7+48];
	add.f64 	%fd627, %fd624, 0dBFF0000000000000;
	add.f64 	%fd628, %fd625, 0dBFF0000000000000;
	add.f64 	%fd629, %fd626, 0dBFF0000000000000;
	fma.rn.f64 	%fd802, %fd627, %fd112, 0d3FF0000000000000;
	fma.rn.f64 	%fd803, %fd628, %fd112, 0d3FF0000000000000;
	fma.rn.f64 	%fd804, %fd629, %fd112, 0d3FF0000000000000;
	ld.global.f64 	%fd116, [%rd7+88];
	abs.f64 	%fd630, %fd97;
	setp.gt.f64 	%p73, %fd630, 0d3FB999999999999A;
	selp.f64 	%fd631, 0d0000000000000000, 0d3FF0000000000000, %p73;
	selp.f64 	%fd632, 0d3FF0000000000000, 0d0000000000000000, %p73;
	mul.f64 	%fd633, %fd632, %fd108;
	mul.f64 	%fd634, %fd109, 0d0000000000000000;
	sub.f64 	%fd635, %fd633, %fd634;
	mul.f64 	%fd636, %fd110, 0d0000000000000000;
	mul.f64 	%fd637, %fd631, %fd108;
	sub.f64 	%fd638, %fd636, %fd637;
	mul.f64 	%fd639, %fd631, %fd109;
	mul.f64 	%fd640, %fd632, %fd110;
	sub.f64 	%fd641, %fd639, %fd640;
	mul.f64 	%fd642, %fd638, %fd638;
	fma.rn.f64 	%fd643, %fd635, %fd635, %fd642;
	fma.rn.f64 	%fd644, %fd641, %fd641, %fd643;
	sqrt.rn.f64 	%fd645, %fd644;
	rcp.rn.f64 	%fd646, %fd645;
	mul.f64 	%fd117, %fd635, %fd646;
	mul.f64 	%fd118, %fd638, %fd646;
	mul.f64 	%fd119, %fd641, %fd646;
	shr.u32 	%r248, %r382, 2;
	xor.b32  	%r249, %r248, %r382;
	shl.b32 	%r250, %r365, 4;
	shl.b32 	%r251, %r249, 1;
	xor.b32  	%r252, %r251, %r250;
	xor.b32  	%r253, %r252, %r249;
	xor.b32  	%r366, %r253, %r365;
	add.s32 	%r384, %r384, 724874;
	add.s32 	%r254, %r366, %r384;
	cvt.rn.f32.u32 	%f34, %r254;
	fma.rn.f32 	%f35, %f34, 0f2F800000, 0f2F000000;
	add.f32 	%f36, %f35, %f35;
	cvt.f64.f32 	%fd647, %f36;
	mul.f64 	%fd120, %fd647, 0d400921FB54442D18;
	setp.eq.f64 	%p74, %fd120, 0d7FF0000000000000;
	mov.b32 	%r358, 1;
	mov.f64 	%fd794, %fd19;
	@%p74 bra 	$L__BB0_42;
	mul.f64 	%fd648, %fd120, 0d3FE45F306DC9C883;
	cvt.rni.s32.f64 	%r357, %fd648;
	cvt.rn.f64.s32 	%fd649, %r357;
	fma.rn.f64 	%fd650, %fd649, 0dBFF921FB54442D18, %fd120;
	fma.rn.f64 	%fd651, %fd649, 0dBC91A62633145C00, %fd650;
	fma.rn.f64 	%fd794, %fd649, 0dB97B839A252049C0, %fd651;
	setp.ltu.f64 	%p75, %fd120, 0d41E0000000000000;
	@%p75 bra 	$L__BB0_41;
	{ // callseq 5, 0
	.param .b64 param0;
	st.param.f64 	[param0], %fd120;
	.param .align 16 .b8 retval0[16];
	call.uni (retval0), 
	__internal_trig_reduction_slowpathd, 
	(
	param0
	);
	ld.param.f64 	%fd794, [retval0];
	ld.param.b32 	%r357, [retval0+8];
	} // callseq 5
$L__BB0_41:
	add.s32 	%r358, %r357, 1;
$L__BB0_42:
	shl.b32 	%r257, %r358, 6;
	cvt.u64.u32 	%rd41, %r257;
	and.b64  	%rd42, %rd41, 64;
	mov.u64 	%rd43, __cudart_sin_cos_coeffs;
	add.s64 	%rd44, %rd43, %rd42;
	mul.rn.f64 	%fd653, %fd794, %fd794;
	and.b32  	%r258, %r358, 1;
	setp.eq.b32 	%p77, %r258, 1;
	selp.f64 	%fd654, 0dBDA8FF8320FD8164, 0d3DE5DB65F9785EBA, %p77;
	ld.global.nc.v2.f64 	{%fd655, %fd656}, [%rd44];
	fma.rn.f64 	%fd657, %fd654, %fd653, %fd655;
	fma.rn.f64 	%fd658, %fd657, %fd653, %fd656;
	ld.global.nc.v2.f64 	{%fd659, %fd660}, [%rd44+16];
	fma.rn.f64 	%fd661, %fd658, %fd653, %fd659;
	fma.rn.f64 	%fd662, %fd661, %fd653, %fd660;
	ld.global.nc.v2.f64 	{%fd663, %fd664}, [%rd44+32];
	fma.rn.f64 	%fd665, %fd662, %fd653, %fd663;
	fma.rn.f64 	%fd666, %fd665, %fd653, %fd664;
	fma.rn.f64 	%fd667, %fd666, %fd794, %fd794;
	fma.rn.f64 	%fd668, %fd666, %fd653, 0d3FF0000000000000;
	selp.f64 	%fd669, %fd668, %fd667, %p77;
	and.b32  	%r259, %r358, 2;
	setp.eq.s32 	%p78, %r259, 0;
	mov.f64 	%fd670, 0d0000000000000000;
	sub.f64 	%fd671, %fd670, %fd669;
	selp.f64 	%fd672, %fd669, %fd671, %p78;
	mul.f64 	%fd125, %fd117, %fd672;
	mul.f64 	%fd126, %fd118, %fd672;
	mul.f64 	%fd127, %fd119, %fd672;
	mov.b32 	%r359, 0;
	mov.f64 	%fd795, %fd19;
	@%p74 bra 	$L__BB0_45;
	mul.f64 	%fd673, %fd120, 0d3FE45F306DC9C883;
	cvt.rni.s32.f64 	%r359, %fd673;
	cvt.rn.f64.s32 	%fd674, %r359;
	fma.rn.f64 	%fd675, %fd674, 0dBFF921FB54442D18, %fd120;
	fma.rn.f64 	%fd676, %fd674, 0dBC91A62633145C00, %fd675;
	fma.rn.f64 	%fd795, %fd674, 0dB97B839A252049C0, %fd676;
	setp.ltu.f64 	%p79, %fd120, 0d41E0000000000000;
	@%p79 bra 	$L__BB0_45;
	{ // callseq 6, 0
	.param .b64 param0;
	st.param.f64 	[param0], %fd120;
	.param .align 16 .b8 retval0[16];
	call.uni (retval0), 
	__internal_trig_reduction_slowpathd, 
	(
	param0
	);
	ld.param.f64 	%fd795, [retval0];
	ld.param.b32 	%r359, [retval0+8];
	} // callseq 6
$L__BB0_45:
	shl.b32 	%r262, %r359, 6;
	cvt.u64.u32 	%rd45, %r262;
	and.b64  	%rd46, %rd45, 64;
	mov.u64 	%rd47, __cudart_sin_cos_coeffs;
	add.s64 	%rd48, %rd47, %rd46;
	mul.rn.f64 	%fd678, %fd795, %fd795;
	and.b32  	%r263, %r359, 1;
	setp.eq.b32 	%p80, %r263, 1;
	selp.f64 	%fd679, 0dBDA8FF8320FD8164, 0d3DE5DB65F9785EBA, %p80;
	ld.global.nc.v2.f64 	{%fd680, %fd681}, [%rd48];
	fma.rn.f64 	%fd682, %fd679, %fd678, %fd680;
	fma.rn.f64 	%fd683, %fd682, %fd678, %fd681;
	ld.global.nc.v2.f64 	{%fd684, %fd685}, [%rd48+16];
	fma.rn.f64 	%fd686, %fd683, %fd678, %fd684;
	fma.rn.f64 	%fd687, %fd686, %fd678, %fd685;
	ld.global.nc.v2.f64 	{%fd688, %fd689}, [%rd48+32];
	fma.rn.f64 	%fd690, %fd687, %fd678, %fd688;
	fma.rn.f64 	%fd691, %fd690, %fd678, %fd689;
	fma.rn.f64 	%fd692, %fd691, %fd795, %fd795;
	fma.rn.f64 	%fd693, %fd691, %fd678, 0d3FF0000000000000;
	selp.f64 	%fd694, %fd693, %fd692, %p80;
	and.b32  	%r264, %r359, 2;
	setp.eq.s32 	%p81, %r264, 0;
	mov.f64 	%fd695, 0d0000000000000000;
	sub.f64 	%fd696, %fd695, %fd694;
	selp.f64 	%fd697, %fd694, %fd696, %p81;
	mul.f64 	%fd698, %fd108, %fd118;
	mul.f64 	%fd699, %fd109, %fd119;
	sub.f64 	%fd700, %fd699, %fd698;
	mul.f64 	%fd701, %fd110, %fd119;
	mul.f64 	%fd702, %fd108, %fd117;
	sub.f64 	%fd703, %fd702, %fd701;
	mul.f64 	%fd704, %fd109, %fd117;
	mul.f64 	%fd705, %fd110, %fd118;
	sub.f64 	%fd706, %fd705, %fd704;
	fma.rn.f64 	%fd131, %fd700, %fd697, %fd125;
	fma.rn.f64 	%fd132, %fd703, %fd697, %fd126;
	fma.rn.f64 	%fd133, %fd706, %fd697, %fd127;
	mov.b32 	%r360, 0;
	mov.u32 	%r383, %r38;
	mov.u32 	%r382, %r39;
	mov.u32 	%r379, %r366;
	mov.u32 	%r380, %r365;
	mov.u32 	%r381, %r40;
$L__BB0_46:
	setp.eq.s32 	%p82, %r378, 1;
	mov.b32 	%r378, 0;
	mov.f32 	%f70, %f71;
	@%p82 bra 	$L__BB0_48;
	shr.u32 	%r267, %r383, 2;
	xor.b32  	%r268, %r267, %r383;
	shl.b32 	%r269, %r366, 4;
	shl.b32 	%r270, %r268, 1;
	xor.b32  	%r271, %r269, %r270;
	xor.b32  	%r272, %r271, %r366;
	xor.b32  	%r380, %r272, %r268;
	add.s32 	%r273, %r384, %r380;
	add.s32 	%r274, %r273, 362437;
	shr.u32 	%r275, %r382, 2;
	xor.b32  	%r276, %r275, %r382;
	shl.b32 	%r277, %r380, 4;
	shl.b32 	%r278, %r276, 1;
	xor.b32  	%r279, %r278, %r277;
	xor.b32  	%r280, %r279, %r276;
	xor.b32  	%r379, %r280, %r380;
	add.s32 	%r384, %r384, 724874;
	add.s32 	%r281, %r379, %r384;
	cvt.rn.f32.u32 	%f37, %r274;
	fma.rn.f32 	%f38, %f37, 0f2F800000, 0f2F000000;
	cvt.rn.f32.u32 	%f39, %r281;
	fma.rn.f32 	%f40, %f39, 0f30C90FDB, 0f30490FDB;
	setp.lt.f32 	%p83, %f38, 0f00800000;
	mul.f32 	%f41, %f38, 0f4B000000;
	selp.f32 	%f42, %f41, %f38, %p83;
	selp.f32 	%f43, 0fC1B80000, 0f00000000, %p83;
	mov.b32 	%r282, %f42;
	add.s32 	%r283, %r282, -1059760811;
	and.b32  	%r284, %r283, -8388608;
	sub.s32 	%r285, %r282, %r284;
	mov.b32 	%f44, %r285;
	cvt.rn.f32.s32 	%f45, %r284;
	fma.rn.f32 	%f46, %f45, 0f34000000, %f43;
	add.f32 	%f47, %f44, 0fBF800000;
	fma.rn.f32 	%f48, %f47, 0fBE055027, 0f3E1039F6;
	fma.rn.f32 	%f49, %f48, %f47, 0fBDF8CDCC;
	fma.rn.f32 	%f50, %f49, %f47, 0f3E0F2955;
	fma.rn.f32 	%f51, %f50, %f47, 0fBE2AD8B9;
	fma.rn.f32 	%f52, %f51, %f47, 0f3E4CED0B;
	fma.rn.f32 	%f53, %f52, %f47, 0fBE7FFF22;
	fma.rn.f32 	%f54, %f53, %f47, 0f3EAAAA78;
	fma.rn.f32 	%f55, %f54, %f47, 0fBF000000;
	mul.f32 	%f56, %f47, %f55;
	fma.rn.f32 	%f57, %f56, %f47, %f47;
	fma.rn.f32 	%f58, %f46, 0f3F317218, %f57;
	setp.gt.u32 	%p84, %r282, 2139095039;
	fma.rn.f32 	%f59, %f42, 0f7F800000, 0f7F800000;
	selp.f32 	%f60, %f59, %f58, %p84;
	setp.eq.f32 	%p85, %f42, 0f00000000;
	mul.f32 	%f61, %f60, 0fC0000000;
	selp.f32 	%f62, 0f7F800000, %f61, %p85;
	sqrt.rn.f32 	%f63, %f62;
	sin.approx.f32 	%f64, %f40;
	cos.approx.f32 	%f65, %f40;
	mul.f32 	%f70, %f63, %f64;
	mul.f32 	%f71, %f63, %f65;
	mov.b32 	%r378, 1;
	mov.u32 	%r381, %r366;
	mov.u32 	%r382, %r365;
	mov.u32 	%r383, %r40;
$L__BB0_48:
	cvt.f64.f32 	%fd707, %f70;
	mul.f64 	%fd708, %fd116, %fd707;
	fma.rn.f64 	%fd709, %fd131, %fd708, %fd110;
	fma.rn.f64 	%fd710, %fd132, %fd708, %fd109;
	fma.rn.f64 	%fd711, %fd133, %fd708, %fd108;
	mul.f64 	%fd712, %fd710, %fd710;
	fma.rn.f64 	%fd713, %fd709, %fd709, %fd712;
	fma.rn.f64 	%fd714, %fd711, %fd711, %fd713;
	sqrt.rn.f64 	%fd715, %fd714;
	rcp.rn.f64 	%fd716, %fd715;
	mul.f64 	%fd717, %fd709, %fd716;
	mul.f64 	%fd718, %fd710, %fd716;
	mul.f64 	%fd719, %fd711, %fd716;
	add.f64 	%fd720, %fd717, %fd717;
	add.f64 	%fd721, %fd718, %fd718;
	add.f64 	%fd722, %fd719, %fd719;
	mul.f64 	%fd723, %fd48, %fd718;
	fma.rn.f64 	%fd724, %fd49, %fd717, %fd723;
	fma.rn.f64 	%fd725, %fd47, %fd719, %fd724;
	mul.f64 	%fd726, %fd720, %fd725;
	mul.f64 	%fd727, %fd721, %fd725;
	mul.f64 	%fd728, %fd722, %fd725;
	sub.f64 	%fd799, %fd49, %fd726;
	sub.f64 	%fd800, %fd48, %fd727;
	sub.f64 	%fd801, %fd47, %fd728;
	mul.f64 	%fd729, %fd109, %fd800;
	fma.rn.f64 	%fd730, %fd110, %fd799, %fd729;
	fma.rn.f64 	%fd731, %fd108, %fd801, %fd730;
	setp.gt.f64 	%p86, %fd731, 0d0000000000000000;
	@%p86 bra 	$L__BB0_61;
	add.s32 	%r360, %r360, 1;
	setp.ne.s32 	%p87, %r360, 10;
	mov.u32 	%r40, %r381;
	mov.u32 	%r365, %r380;
	mov.u32 	%r366, %r379;
	@%p87 bra 	$L__BB0_46;
	add.f64 	%fd732, %fd110, %fd110;
	add.f64 	%fd733, %fd109, %fd109;
	add.f64 	%fd734, %fd108, %fd108;
	mul.f64 	%fd735, %fd732, %fd111;
	mul.f64 	%fd736, %fd733, %fd111;
	mul.f64 	%fd737, %fd734, %fd111;
	sub.f64 	%fd799, %fd49, %fd735;
	sub.f64 	%fd800, %fd48, %fd736;
	sub.f64 	%fd801, %fd47, %fd737;
	bra.uni 	$L__BB0_61;
$L__BB0_51:
	shr.u32 	%r215, %r382, 2;
	xor.b32  	%r216, %r215, %r382;
	shl.b32 	%r217, %r365, 4;
	shl.b32 	%r218, %r216, 1;
	xor.b32  	%r219, %r218, %r217;
	xor.b32  	%r220, %r219, %r216;
	xor.b32  	%r381, %r220, %r365;
	add.s32 	%r93, %r384, 724874;
	add.s32 	%r221, %r381, %r93;
	cvt.rn.f32.u32 	%f29, %r221;
	fma.rn.f32 	%f30, %f29, 0f2F800000, 0f2F000000;
	cvt.f64.f32 	%fd495, %f30;
	ld.global.f64 	%fd496, [%rd7+104];
	setp.leu.f64 	%p62, %fd496, %fd495;
	@%p62 bra 	$L__BB0_53;
	ld.global.f64 	%fd802, [%rd7+32];
	ld.global.f64 	%fd803, [%rd7+40];
	ld.global.f64 	%fd804, [%rd7+48];
	setp.lt.f64 	%p72, %fd104, 0d0000000000000000;
	selp.f64 	%fd593, %fd99, %fd107, %p72;
	selp.f64 	%fd594, %fd98, %fd106, %p72;
	selp.f64 	%fd595, %fd97, %fd105, %p72;
	rcp.rn.f64 	%fd596, %fd103;
	selp.f64 	%fd597, %fd596, %fd103, %p72;
	mul.f64 	%fd598, %fd48, %fd594;
	fma.rn.f64 	%fd599, %fd49, %fd595, %fd598;
	fma.rn.f64 	%fd600, %fd47, %fd593, %fd599;
	mul.f64 	%fd601, %fd597, %fd597;
	mul.f64 	%fd602, %fd600, %fd600;
	mov.f64 	%fd603, 0d3FF0000000000000;
	sub.f64 	%fd604, %fd603, %fd602;
	mul.f64 	%fd605, %fd604, %fd601;
	sub.f64 	%fd606, %fd603, %fd605;
	mul.f64 	%fd607, %fd49, %fd597;
	mul.f64 	%fd608, %fd48, %fd597;
	mul.f64 	%fd609, %fd47, %fd597;
	abs.f64 	%fd610, %fd606;
	sqrt.rn.f64 	%fd611, %fd610;
	fma.rn.f64 	%fd612, %fd600, %fd597, %fd611;
	mul.f64 	%fd613, %fd595, %fd612;
	mul.f64 	%fd614, %fd594, %fd612;
	mul.f64 	%fd615, %fd593, %fd612;
	sub.f64 	%fd616, %fd607, %fd613;
	sub.f64 	%fd617, %fd608, %fd614;
	sub.f64 	%fd618, %fd609, %fd615;
	mul.f64 	%fd619, %fd617, %fd617;
	fma.rn.f64 	%fd620, %fd616, %fd616, %fd619;
	fma.rn.f64 	%fd621, %fd618, %fd618, %fd620;
	sqrt.rn.f64 	%fd622, %fd621;
	rcp.rn.f64 	%fd623, %fd622;
	mul.f64 	%fd799, %fd616, %fd623;
	mul.f64 	%fd800, %fd617, %fd623;
	mul.f64 	%fd801, %fd618, %fd623;
	mov.u32 	%r379, %r381;
	mov.u32 	%r380, %r365;
	mov.u32 	%r381, %r40;
	mov.u32 	%r382, %r39;
	mov.u32 	%r383, %r38;
	mov.u32 	%r384, %r93;
	bra.uni 	$L__BB0_61;
$L__BB0_53:
	ld.global.f64 	%fd802, [%rd7+32];
	ld.global.f64 	%fd803, [%rd7+40];
	ld.global.f64 	%fd804, [%rd7+48];
	shr.u32 	%r223, %r38, 2;
	xor.b32  	%r224, %r223, %r38;
	shl.b32 	%r225, %r381, 4;
	shl.b32 	%r226, %r224, 1;
	xor.b32  	%r227, %r226, %r225;
	xor.b32  	%r228, %r227, %r224;
	xor.b32  	%r380, %r228, %r381;
	add.s32 	%r229, %r384, %r380;
	add.s32 	%r230, %r229, 1087311;
	cvt.rn.f32.u32 	%f31, %r230;
	fma.rn.f32 	%f32, %f31, 0f2F800000, 0f2F000000;
	shr.u32 	%r231, %r39, 2;
	xor.b32  	%r232, %r231, %r39;
	shl.b32 	%r233, %r380, 4;
	shl.b32 	%r234, %r232, 1;
	xor.b32  	%r235, %r234, %r233;
	xor.b32  	%r236, %r235, %r232;
	xor.b32  	%r379, %r236, %r380;
	add.s32 	%r384, %r384, 1449748;
	add.s32 	%r237, %r379, %r384;
	cvt.rn.f32.u32 	%f33, %r237;
	fma.rn.f32 	%f11, %f33, 0f2F800000, 0f2F000000;
	abs.f64 	%fd497, %fd97;
	setp.gt.f64 	%p63, %fd497, 0d3FB999999999999A;
	selp.f64 	%fd498, 0d0000000000000000, 0d3FF0000000000000, %p63;
	selp.f64 	%fd499, 0d3FF0000000000000, 0d0000000000000000, %p63;
	cvt.f64.f32 	%fd500, %f32;
	mul.f64 	%fd149, %fd500, 0d401921FB54442D18;
	mul.f64 	%fd501, %fd499, %fd108;
	mul.f64 	%fd502, %fd109, 0d0000000000000000;
	sub.f64 	%fd503, %fd501, %fd502;
	mul.f64 	%fd504, %fd110, 0d0000000000000000;
	mul.f64 	%fd505, %fd498, %fd108;
	sub.f64 	%fd506, %fd504, %fd505;
	mul.f64 	%fd507, %fd498, %fd109;
	mul.f64 	%fd508, %fd499, %fd110;
	sub.f64 	%fd509, %fd507, %fd508;
	mul.f64 	%fd510, %fd506, %fd506;
	fma.rn.f64 	%fd511, %fd503, %fd503, %fd510;
	fma.rn.f64 	%fd512, %fd509, %fd509, %fd511;
	sqrt.rn.f64 	%fd513, %fd512;
	rcp.rn.f64 	%fd514, %fd513;
	mul.f64 	%fd150, %fd503, %fd514;
	mul.f64 	%fd151, %fd506, %fd514;
	mul.f64 	%fd152, %fd509, %fd514;
	setp.eq.f64 	%p64, %fd149, 0d7FF0000000000000;
	mov.b32 	%r376, 1;
	mov.f64 	%fd797, %fd19;
	@%p64 bra 	$L__BB0_57;
	mul.f64 	%fd515, %fd149, 0d3FE45F306DC9C883;
	cvt.rni.s32.f64 	%r375, %fd515;
	cvt.rn.f64.s32 	%fd516, %r375;
	fma.rn.f64 	%fd517, %fd516, 0dBFF921FB54442D18, %fd149;
	fma.rn.f64 	%fd518, %fd516, 0dBC91A62633145C00, %fd517;
	fma.rn.f64 	%fd797, %fd516, 0dB97B839A252049C0, %fd518;
	setp.ltu.f64 	%p65, %fd149, 0d41E0000000000000;
	@%p65 bra 	$L__BB0_56;
	{ // callseq 3, 0
	.param .b64 param0;
	st.param.f64 	[param0], %fd149;
	.param .align 16 .b8 retval0[16];
	call.uni (retval0), 
	__internal_trig_reduction_slowpathd, 
	(
	param0
	);
	ld.param.f64 	%fd797, [retval0];
	ld.param.b32 	%r375, [retval0+8];
	} // callseq 3
$L__BB0_56:
	add.s32 	%r376, %r375, 1;
$L__BB0_57:
	shl.b32 	%r240, %r376, 6;
	cvt.u64.u32 	%rd33, %r240;
	and.b64  	%rd34, %rd33, 64;
	mov.u64 	%rd35, __cudart_sin_cos_coeffs;
	add.s64 	%rd36, %rd35, %rd34;
	mul.rn.f64 	%fd520, %fd797, %fd797;
	and.b32  	%r241, %r376, 1;
	setp.eq.b32 	%p67, %r241, 1;
	selp.f64 	%fd521, 0dBDA8FF8320FD8164, 0d3DE5DB65F9785EBA, %p67;
	ld.global.nc.v2.f64 	{%fd522, %fd523}, [%rd36];
	fma.rn.f64 	%fd524, %fd521, %fd520, %fd522;
	fma.rn.f64 	%fd525, %fd524, %fd520, %fd523;
	ld.global.nc.v2.f64 	{%fd526, %fd527}, [%rd36+16];
	fma.rn.f64 	%fd528, %fd525, %fd520, %fd526;
	fma.rn.f64 	%fd529, %fd528, %fd520, %fd527;
	ld.global.nc.v2.f64 	{%fd530, %fd531}, [%rd36+32];
	fma.rn.f64 	%fd532, %fd529, %fd520, %fd530;
	fma.rn.f64 	%fd533, %fd532, %fd520, %fd531;
	fma.rn.f64 	%fd534, %fd533, %fd797, %fd797;
	fma.rn.f64 	%fd535, %fd533, %fd520, 0d3FF0000000000000;
	selp.f64 	%fd536, %fd535, %fd534, %p67;
	and.b32  	%r242, %r376, 2;
	setp.eq.s32 	%p68, %r242, 0;
	mov.f64 	%fd537, 0d0000000000000000;
	sub.f64 	%fd538, %fd537, %fd536;
	selp.f64 	%fd539, %fd536, %fd538, %p68;
	mul.f64 	%fd157, %fd150, %fd539;
	mul.f64 	%fd158, %fd151, %fd539;
	mul.f64 	%fd159, %fd152, %fd539;
	mov.b32 	%r377, 0;
	mov.f64 	%fd798, %fd19;
	@%p64 bra 	$L__BB0_60;
	mul.f64 	%fd540, %fd149, 0d3FE45F306DC9C883;
	cvt.rni.s32.f64 	%r377, %fd540;
	cvt.rn.f64.s32 	%fd541, %r377;
	fma.rn.f64 	%fd542, %fd541, 0dBFF921FB54442D18, %fd149;
	fma.rn.f64 	%fd543, %fd541, 0dBC91A62633145C00, %fd542;
	fma.rn.f64 	%fd798, %fd541, 0dB97B839A252049C0, %fd543;
	setp.ltu.f64 	%p69, %fd149, 0d41E0000000000000;
	@%p69 bra 	$L__BB0_60;
	{ // callseq 4, 0
	.param .b64 param0;
	st.param.f64 	[param0], %fd149;
	.param .align 16 .b8 retval0[16];
	call.uni (retval0), 
	__internal_trig_reduction_slowpathd, 
	(
	param0
	);
	ld.param.f64 	%fd798, [retval0];
	ld.param.b32 	%r377, [retval0+8];
	} // callseq 4
$L__BB0_60:
	cvt.f64.f32 	%fd545, %f11;
	shl.b32 	%r244, %r377, 6;
	cvt.u64.u32 	%rd37, %r244;
	and.b64  	%rd38, %rd37, 64;
	mov.u64 	%rd39, __cudart_sin_cos_coeffs;
	add.s64 	%rd40, %rd39, %rd38;
	mul.rn.f64 	%fd546, %fd798, %fd798;
	and.b32  	%r245, %r377, 1;
	setp.eq.b32 	%p70, %r245, 1;
	selp.f64 	%fd547, 0dBDA8FF8320FD8164, 0d3DE5DB65F9785EBA, %p70;
	ld.global.nc.v2.f64 	{%fd548, %fd549}, [%rd40];
	fma.rn.f64 	%fd550, %fd547, %fd546, %fd548;
	fma.rn.f64 	%fd551, %fd550, %fd546, %fd549;
	ld.global.nc.v2.f64 	{%fd552, %fd553}, [%rd40+16];
	fma.rn.f64 	%fd554, %fd551, %fd546, %fd552;
	fma.rn.f64 	%fd555, %fd554, %fd546, %fd553;
	ld.global.nc.v2.f64 	{%fd556, %fd557}, [%rd40+32];
	fma.rn.f64 	%fd558, %fd555, %fd546, %fd556;
	fma.rn.f64 	%fd559, %fd558, %fd546, %fd557;
	fma.rn.f64 	%fd560, %fd559, %fd798, %fd798;
	fma.rn.f64 	%fd561, %fd559, %fd546, 0d3FF0000000000000;
	selp.f64 	%fd562, %fd561, %fd560, %p70;
	and.b32  	%r246, %r377, 2;
	setp.eq.s32 	%p71, %r246, 0;
	mov.f64 	%fd563, 0d0000000000000000;
	sub.f64 	%fd564, %fd563, %fd562;
	selp.f64 	%fd565, %fd562, %fd564, %p71;
	mul.f64 	%fd566, %fd108, %fd151;
	mul.f64 	%fd567, %fd109, %fd152;
	sub.f64 	%fd568, %fd567, %fd566;
	mul.f64 	%fd569, %fd110, %fd152;
	mul.f64 	%fd570, %fd108, %fd150;
	sub.f64 	%fd571, %fd570, %fd569;
	mul.f64 	%fd572, %fd109, %fd150;
	mul.f64 	%fd573, %fd110, %fd151;
	sub.f64 	%fd574, %fd573, %fd572;
	fma.rn.f64 	%fd575, %fd568, %fd565, %fd157;
	fma.rn.f64 	%fd576, %fd571, %fd565, %fd158;
	fma.rn.f64 	%fd577, %fd574, %fd565, %fd159;
	sqrt.rn.f64 	%fd578, %fd545;
	mul.f64 	%fd579, %fd578, %fd575;
	mul.f64 	%fd580, %fd578, %fd576;
	mul.f64 	%fd581, %fd578, %fd577;
	mov.f64 	%fd582, 0d3FF0000000000000;
	sub.f64 	%fd583, %fd582, %fd545;
	sqrt.rn.f64 	%fd584, %fd583;
	fma.rn.f64 	%fd585, %fd584, %fd110, %fd579;
	fma.rn.f64 	%fd586, %fd584, %fd109, %fd580;
	fma.rn.f64 	%fd587, %fd584, %fd108, %fd581;
	mul.f64 	%fd588, %fd586, %fd586;
	fma.rn.f64 	%fd589, %fd585, %fd585, %fd588;
	fma.rn.f64 	%fd590, %fd587, %fd587, %fd589;
	sqrt.rn.f64 	%fd591, %fd590;
	rcp.rn.f64 	%fd592, %fd591;
	mul.f64 	%fd799, %fd585, %fd592;
	mul.f64 	%fd800, %fd586, %fd592;
	mul.f64 	%fd801, %fd587, %fd592;
	mov.u32 	%r382, %r365;
	mov.u32 	%r383, %r40;
$L__BB0_61:
	mul.f64 	%fd774, %fd774, %fd804;
	mul.f64 	%fd775, %fd775, %fd803;
	mul.f64 	%fd776, %fd776, %fd802;
	max.f64 	%fd738, %fd776, %fd775;
	max.f64 	%fd739, %fd738, %fd774;
	setp.geu.f64 	%p88, %fd739, 0d3F747AE147AE147B;
	add.s32 	%r339, %r33, 1;
	setp.lt.u32 	%p89, %r33, 8;
	and.pred  	%p90, %p88, %p89;
	@%p90 bra 	$L__BB0_12;
$L__BB0_62:
	ld.global.f64 	%fd740, [%rd2];
	add.f64 	%fd178, %fd805, %fd740;
	ld.global.f64 	%fd741, [%rd2+8];
	add.f64 	%fd179, %fd806, %fd741;
	ld.global.f64 	%fd742, [%rd2+16];
	add.f64 	%fd180, %fd807, %fd742;
	st.global.f64 	[%rd2], %fd178;
	st.global.f64 	[%rd2+8], %fd179;
	st.global.f64 	[%rd2+16], %fd180;
	add.s32 	%r328, %r328, 1;
	setp.ne.s32 	%p91, %r328, 1500;
	mov.u32 	%r330, %r383;
	mov.u32 	%r331, %r382;
	mov.u32 	%r332, %r381;
	mov.u32 	%r333, %r380;
	mov.u32 	%r383, %r379;
	@%p91 bra 	$L__BB0_4;
	mul.f64 	%fd743, %fd178, 0d3F45D867C3ECE2A5;
	setp.lt.f64 	%p92, %fd743, 0d3FF0000000000000;
	max.f64 	%fd744, %fd743, 0d0000000000000000;
	selp.f64 	%fd181, %fd744, 0d3FF0000000000000, %p92;
	{
	.reg .b32 %temp; 
	mov.b64 	{%temp, %r121}, %fd181;
	}
	mov.f64 	%fd745, 0d3FDD1745D1745D17;
	{
	.reg .b32 %temp; 
	mov.b64 	{%temp, %r122}, %fd745;
	}
	and.b32  	%r123, %r122, 2146435072;
	setp.neu.f64 	%p93, %fd181, 0d0000000000000000;
	@%p93 bra 	$L__BB0_65;
	setp.eq.s32 	%p95, %r123, 1127219200;
	selp.b32 	%r286, %r121, 0, %p95;
	setp.lt.s32 	%p96, %r122, 0;
	or.b32  	%r287, %r286, 2146435072;
	selp.b32 	%r288, %r287, %r286, %p96;
	mov.b32 	%r289, 0;
	mov.b64 	%fd809, {%r289, %r288};
	bra.uni 	$L__BB0_66;
$L__BB0_65:
	{ // callseq 7, 0
	.param .b64 param0;
	st.param.f64 	[param0], %fd181;
	.param .b64 retval0;
	call.uni (retval0), 
	__internal_accurate_pow, 
	(
	param0
	);
	ld.param.f64 	%fd746, [retval0];
	} // callseq 7
	setp.lt.s32 	%p94, %r121, 0;
	selp.f64 	%fd809, 0dFFF8000000000000, %fd746, %p94;
$L__BB0_66:
	add.f64 	%fd748, %fd181, 0d3FDD1745D1745D17;
	{
	.reg .b32 %temp; 
	mov.b64 	{%temp, %r290}, %fd748;
	}
	and.b32  	%r291, %r290, 2146435072;
	setp.ne.s32 	%p97, %r291, 2146435072;
	setp.neu.f64 	%p98, %fd181, 0d7FF0000000000000;
	or.pred  	%p99, %p98, %p97;
	@%p99 bra 	$L__BB0_68;
	setp.eq.s32 	%p100, %r123, 1127219200;
	setp.lt.s32 	%p101, %r122, 0;
	selp.b32 	%r293, 0, 2146435072, %p101;
	setp.lt.s32 	%p102, %r121, 0;
	and.b32  	%r294, %r122, 2147483647;
	setp.ne.s32 	%p103, %r294, 1071644672;
	or.b32  	%r295, %r293, -2147483648;
	selp.b32 	%r296, %r295, %r293, %p103;
	selp.b32 	%r297, %r296, %r293, %p100;
	selp.b32 	%r298, %r297, %r293, %p102;
	mov.b32 	%r299, 0;
	mov.b64 	%fd809, {%r299, %r298};
$L__BB0_68:
	mul.f64 	%fd749, %fd179, 0d3F45D867C3ECE2A5;
	setp.eq.f64 	%p104, %fd181, 0d3FF0000000000000;
	fma.rn.f64 	%fd750, %fd809, 0d406FE00000000000, 0d3FE0000000000000;
	selp.f64 	%fd751, 0d406FF00000000000, %fd750, %p104;
	st.global.f64 	[%rd2], %fd751;
	setp.lt.f64 	%p105, %fd749, 0d3FF0000000000000;
	max.f64 	%fd752, %fd749, 0d0000000000000000;
	selp.f64 	%fd187, %fd752, 0d3FF0000000000000, %p105;
	{
	.reg .b32 %temp; 
	mov.b64 	{%temp, %r124}, %fd187;
	}
	setp.neu.f64 	%p106, %fd187, 0d0000000000000000;
	@%p106 bra 	$L__BB0_70;
	setp.eq.s32 	%p108, %r123, 1127219200;
	selp.b32 	%r300, %r124, 0, %p108;
	setp.lt.s32 	%p109, %r122, 0;
	or.b32  	%r301, %r300, 2146435072;
	selp.b32 	%r302, %r301, %r300, %p109;
	mov.b32 	%r303, 0;
	mov.b64 	%fd811, {%r303, %r302};
	bra.uni 	$L__BB0_71;
$L__BB0_70:
	{ // callseq 8, 0
	.param .b64 param0;
	st.param.f64 	[param0], %fd187;
	.param .b64 retval0;
	call.uni (retval0), 
	__internal_accurate_pow, 
	(
	param0
	);
	ld.param.f64 	%fd753, [retval0];
	} // callseq 8
	setp.lt.s32 	%p107, %r124, 0;
	selp.f64 	%fd811, 0dFFF8000000000000, %fd753, %p107;
$L__BB0_71:
	add.f64 	%fd755, %fd187, 0d3FDD1745D1745D17;
	{
	.reg .b32 %temp; 
	mov.b64 	{%temp, %r304}, %fd755;
	}
	and.b32  	%r305, %r304, 2146435072;
	setp.ne.s32 	%p110, %r305, 2146435072;
	setp.neu.f64 	%p111, %fd187, 0d7FF0000000000000;
	or.pred  	%p112, %p111, %p110;
	@%p112 bra 	$L__BB0_73;
	setp.eq.s32 	%p113, %r123, 1127219200;
	setp.lt.s32 	%p114, %r122, 0;
	selp.b32 	%r307, 0, 2146435072, %p114;
	setp.lt.s32 	%p115, %r124, 0;
	and.b32  	%r308, %r122, 2147483647;
	setp.ne.s32 	%p116, %r308, 1071644672;
	or.b32  	%r309, %r307, -2147483648;
	selp.b32 	%r310, %r309, %r307, %p116;
	selp.b32 	%r311, %r310, %r307, %p113;
	selp.b32 	%r312, %r311, %r307, %p115;
	mov.b32 	%r313, 0;
	mov.b64 	%fd811, {%r313, %r312};
$L__BB0_73:
	mul.f64 	%fd756, %fd180, 0d3F45D867C3ECE2A5;
	setp.eq.f64 	%p117, %fd187, 0d3FF0000000000000;
	fma.rn.f64 	%fd757, %fd811, 0d406FE00000000000, 0d3FE0000000000000;
	selp.f64 	%fd758, 0d406FF00000000000, %fd757, %p117;
	st.global.f64 	[%rd2+8], %fd758;
	setp.lt.f64 	%p118, %fd756, 0d3FF0000000000000;
	max.f64 	%fd759, %fd756, 0d0000000000000000;
	selp.f64 	%fd193, %fd759, 0d3FF0000000000000, %p118;
	{
	.reg .b32 %temp; 
	mov.b64 	{%temp, %r125}, %fd193;
	}
	setp.neu.f64 	%p119, %fd193, 0d0000000000000000;
	@%p119 bra 	$L__BB0_75;
	setp.eq.s32 	%p121, %r123, 1127219200;
	selp.b32 	%r314, %r125, 0, %p121;
	setp.lt.s32 	%p122, %r122, 0;
	or.b32  	%r315, %r314, 2146435072;
	selp.b32 	%r316, %r315, %r314, %p122;
	mov.b32 	%r317, 0;
	mov.b64 	%fd813, {%r317, %r316};
	bra.uni 	$L__BB0_76;
$L__BB0_75:
	{ // callseq 9, 0
	.param .b64 param0;
	st.param.f64 	[param0], %fd193;
	.param .b64 retval0;
	call.uni (retval0), 
	__internal_accurate_pow, 
	(
	param0
	);
	ld.param.f64 	%fd760, [retval0];
	} // callseq 9
	setp.lt.s32 	%p120, %r125, 0;
	selp.f64 	%fd813, 0dFFF8000000000000, %fd760, %p120;
$L__BB0_76:
	add.f64 	%fd762, %fd193, 0d3FDD1745D1745D17;
	{
	.reg .b32 %temp; 
	mov.b64 	{%temp, %r318}, %fd762;
	}
	and.b32  	%r319, %r318, 2146435072;
	setp.ne.s32 	%p123, %r319, 2146435072;
	setp.neu.f64 	%p124, %fd193, 0d7FF0000000000000;
	or.pred  	%p125, %p124, %p123;
	@%p125 bra 	$L__BB0_78;
	setp.eq.s32 	%p126, %r123, 1127219200;
	setp.lt.s32 	%p127, %r122, 0;
	selp.b32 	%r321, 0, 2146435072, %p127;
	setp.lt.s32 	%p128, %r125, 0;
	and.b32  	%r322, %r122, 2147483647;
	setp.ne.s32 	%p129, %r322, 1071644672;
	or.b32  	%r323, %r321, -2147483648;
	selp.b32 	%r324, %r323, %r321, %p129;
	selp.b32 	%r325, %r324, %r321, %p126;
	selp.b32 	%r326, %r325, %r321, %p128;
	mov.b32 	%r327, 0;
	mov.b64 	%fd813, {%r327, %r326};
$L__BB0_78:
	setp.eq.f64 	%p130, %fd193, 0d3FF0000000000000;
	fma.rn.f64 	%fd763, %fd813, 0d406FE00000000000, 0d3FE0000000000000;
	selp.f64 	%fd764, 0d406FF00000000000, %fd763, %p130;
	st.global.f64 	[%rd2+16], %fd764;
$L__BB0_79:
	ret;

}
.func  (.param .align 16 .b8 func_retval0[16]) __internal_trig_reduction_slowpathd(
	.param .b64 __internal_trig_reduction_slowpathd_param_0
)
{
	.local .align 8 .b8 	__local_depot1[40];
	.reg .b64 	%SP;
	.reg .b64 	%SPL;
	.reg .pred 	%p<10>;
	.reg .b32 	%r<47>;
	.reg .b64 	%rd<74>;
	.reg .b64 	%fd<5>;

	mov.u64 	%SPL, __local_depot1;
	ld.param.f64 	%fd4, [__internal_trig_reduction_slowpathd_param_0];
	add.u64 	%rd1, %SPL, 0;
	{
	.reg .b32 %temp; 
	mov.b64 	{%temp, %r1}, %fd4;
	}
	shr.u32 	%r2, %r1, 20;
	and.b32  	%r3, %r2, 2047;
	setp.eq.s32 	%p1, %r3, 2047;
	mov.b32 	%r46, 0;
	@%p1 bra 	$L__BB1_9;
	add.s32 	%r20, %r3, -1024;
	mov.b64 	%rd20, %fd4;
	shl.b64 	%rd2, %rd20, 11;
	shr.u32 	%r4, %r20, 6;
	sub.s32 	%r45, 15, %r4;
	sub.s32 	%r21, 19, %r4;
	setp.lt.u32 	%p2, %r20, 128;
	selp.b32 	%r6, 18, %r21, %p2;
	setp.ge.s32 	%p3, %r45, %r6;
	mov.b64 	%rd70, 0;
	@%p3 bra 	$L__BB1_4;
	add.s32 	%r23, %r6, %r4;
	neg.s32 	%r43, %r23;
	or.b64  	%rd3, %rd2, -9223372036854775808;
	mov.b64 	%rd70, 0;
	mov.b32 	%r42, 0;
	mov.u64 	%rd25, __cudart_i2opi_d;
	mov.u32 	%r44, %r45;
$L__BB1_3:
	.pragma "nounroll";
	mul.wide.s32 	%rd22, %r42, 8;
	add.s64 	%rd23, %rd1, %rd22;
	mul.wide.s32 	%rd24, %r44, 8;
	add.s64 	%rd26, %rd25, %rd24;
	ld.global.nc.u64 	%rd27, [%rd26];
	{
	.reg .u32 %r0, %r1, %r2, %r3, %alo, %ahi, %blo, %bhi, %clo, %chi;
	mov.b64 	{%alo,%ahi}, %rd27;
	mov.b64 	{%blo,%bhi}, %rd3;
	mov.b64 	{%clo,%chi}, %rd70;
	mad.lo.cc.u32 	%r0, %alo, %blo, %clo;
	madc.hi.cc.u32 	%r1, %alo, %blo, %chi;
	madc.hi.u32 	%r2, %alo, %bhi, 0;
	mad.lo.cc.u32 	%r1, %alo, %bhi, %r1;
	madc.hi.cc.u32 	%r2, %ahi, %blo, %r2;
	madc.hi.u32 	%r3, %ahi, %bhi, 0;
	mad.lo.cc.u32 	%r1, %ahi, %blo, %r1;
	madc.lo.cc.u32 	%r2, %ahi, %bhi, %r2;
	addc.u32 	%r3, %r3, 0;
	mov.b64 	%rd28, {%r0,%r1};
	mov.b64 	%rd70, {%r2,%r3};
	}
	st.local.u64 	[%rd23], %rd28;
	add.s32 	%r44, %r44, 1;
	add.s32 	%r43, %r43, 1;
	add.s32 	%r42, %r42, 1;
	setp.ne.s32 	%p4, %r43, -15;
	mov.u32 	%r45, %r6;
	@%p4 bra 	$L__BB1_3;
$L__BB1_4:
	cvt.s64.s32 	%rd29, %r45;
	cvt.u64.u32 	%rd30, %r4;
	add.s64 	%rd31, %rd30, %rd29;
	shl.b64 	%rd32, %rd31, 3;
	add.s64 	%rd33, %rd1, %rd32;
	st.local.u64 	[%rd33+-120], %rd70;
	and.b32  	%r15, %r2, 63;
	ld.local.u64 	%rd72, [%rd1+16];
	ld.local.u64 	%rd71, [%rd1+24];
	setp.eq.s32 	%p5, %r15, 0;
	@%p5 bra 	$L__BB1_6;
	shl.b64 	%rd34, %rd71, %r15;
	shr.u64 	%rd35, %rd72, 1;
	xor.b32  	%r24, %r15, 63;
	shr.u64 	%rd36, %rd35, %r24;
	or.b64  	%rd71, %rd34, %rd36;
	ld.local.u64 	%rd37, [%rd1+8];
	shl.b64 	%rd38, %rd72, %r15;
	shr.u64 	%rd39, %rd37, 1;
	shr.u64 	%rd40, %rd39, %r24;
	or.b64  	%rd72, %rd38, %rd40;
$L__BB1_6:
	and.b32  	%r25, %r1, -2147483648;
	shr.u64 	%rd41, %rd71, 62;
	cvt.u32.u64 	%r26, %rd41;
	mov.b64 	{%r27, %r28}, %rd71;
	mov.b64 	{%r29, %r30}, %rd72;
	shf.l.wrap.b32 	%r31, %r30, %r27, 2;
	shf.l.wrap.b32 	%r32, %r27, %r28, 2;
	mov.b64 	%rd42, {%r31, %r32};
	shl.b64 	%rd43, %rd72, 2;
	shr.u64 	%rd44, %rd42, 63;
	cvt.u32.u64 	%r33, %rd44;
	add.s32 	%r34, %r33, %r26;
	setp.eq.s32 	%p6, %r25, 0;
	neg.s32 	%r35, %r34;
	selp.b32 	%r46, %r34, %r35, %p6;
	setp.gt.s64 	%p7, %rd42, -1;
	mov.b64 	%rd45, 0;
	{
	.reg .u32 %r0, %r1, %r2, %r3, %a0, %a1, %a2, %a3, %b0, %b1, %b2, %b3;
	mov.b64 	{%a0,%a1}, %rd45;
	mov.b64 	{%a2,%a3}, %rd45;
	mov.b64 	{%b0,%b1}, %rd43;
	mov.b64 	{%b2,%b3}, %rd42;
	sub.cc.u32 	%r0, %a0, %b0;
	subc.cc.u32 	%r1, %a1, %b1;
	subc.cc.u32 	%r2, %a2, %b2;
	subc.u32 	%r3, %a3, %b3;
	mov.b64 	%rd46, {%r0,%r1};
	mov.b64 	%rd47, {%r2,%r3};
	}
	xor.b32  	%r36, %r25, -2147483648;
	selp.b64 	%rd73, %rd42, %rd47, %p7;
	selp.b64 	%rd14, %rd43, %rd46, %p7;
	selp.b32 	%r17, %r25, %r36, %p7;
	clz.b64 	%r37, %rd73;
	cvt.u64.u32 	%rd15, %r37;
	setp.eq.s32 	%p8, %r37, 0;
	@%p8 bra 	$L__BB1_8;
	cvt.u32.u64 	%r38, %rd15;
	and.b32  	%r39, %r38, 63;
	shl.b64 	%rd48, %rd73, %r39;
	shr.u64 	%rd49, %rd14, 1;
	not.b32 	%r40, %r38;
	and.b32  	%r41, %r40, 63;
	shr.u64 	%rd50, %rd49, %r41;
	or.b64  	%rd73, %rd48, %rd50;
$L__BB1_8:
	mov.b64 	%rd51, -3958705157555305931;
	{
	.reg .u32 %r0, %r1, %r2, %r3, %alo, %ahi, %blo, %bhi;
	mov.b64 	{%alo,%ahi}, %rd73;
	mov.b64 	{%blo,%bhi}, %rd51;
	mul.lo.u32 	%r0, %alo, %blo;
	mul.hi.u32 	%r1, %alo, %blo;
	mad.lo.cc.u32 	%r1, %alo, %bhi, %r1;
	madc.hi.u32 	%r2, %alo, %bhi, 0;
	mad.lo.cc.u32 	%r1, %ahi, %blo, %r1;
	madc.hi.cc.u32 	%r2, %ahi, %blo, %r2;
	madc.hi.u32 	%r3, %ahi, %bhi, 0;
	mad.lo.cc.u32 	%r2, %ahi, %bhi, %r2;
	addc.u32 	%r3, %r3, 0;
	mov.b64 	%rd52, {%r0,%r1};
	mov.b64 	%rd53, {%r2,%r3};
	}
	setp.gt.s64 	%p9, %rd53, 0;
	{
	.reg .u32 %r0, %r1, %r2, %r3, %a0, %a1, %a2, %a3, %b0, %b1, %b2, %b3;
	mov.b64 	{%a0,%a1}, %rd52;
	mov.b64 	{%a2,%a3}, %rd53;
	mov.b64 	{%b0,%b1}, %rd52;
	mov.b64 	{%b2,%b3}, %rd53;
	add.cc.u32 	%r0, %a0, %b0;
	addc.cc.u32 	%r1, %a1, %b1;
	addc.cc.u32 	%r2, %a2, %b2;
	addc.u32 	%r3, %a3, %b3;
	mov.b64 	%rd54, {%r0,%r1};
	mov.b64 	%rd55, {%r2,%r3};
	}
	selp.b64 	%rd56, %rd55, %rd53, %p9;
	selp.s64 	%rd57, -1, 0, %p9;
	sub.s64 	%rd58, %rd57, %rd15;
	cvt.u64.u32 	%rd59, %r17;
	shl.b64 	%rd60, %rd59, 32;
	add.s64 	%rd61, %rd56, 1;
	shr.u64 	%rd62, %rd61, 10;
	add.s64 	%rd63, %rd62, 1;
	shr.u64 	%rd64, %rd63, 1;
	shl.b64 	%rd65, %rd58, 52;
	add.s64 	%rd66, %rd65, %rd64;
	add.s64 	%rd67, %rd66, 4602678819172646912;
	or.b64  	%rd68, %rd67, %rd60;
	mov.b64 	%fd4, %rd68;
$L__BB1_9:
	st.param.f64 	[func_retval0], %fd4;
	st.param.b32 	[func_retval0+8], %r46;
	ret;

}
.func  (.param .b64 func_retval0) __internal_accurate_pow(
	.param .b64 __internal_accurate_pow_param_0
)
{
	.reg .pred 	%p<8>;
	.reg .b32 	%r<49>;
	.reg .b32 	%f<3>;
	.reg .b64 	%fd<109>;

	ld.param.f64 	%fd10, [__internal_accurate_pow_param_0];
	{
	.reg .b32 %temp; 
	mov.b64 	{%temp, %r46}, %fd10;
	}
	{
	.reg .b32 %temp; 
	mov.b64 	{%r45, %temp}, %fd10;
	}
	shr.u32 	%r47, %r46, 20;
	setp.gt.u32 	%p1, %r46, 1048575;
	@%p1 bra 	$L__BB2_2;
	mul.f64 	%fd11, %fd10, 0d4350000000000000;
	{
	.reg .b32 %temp; 
	mov.b64 	{%temp, %r46}, %fd11;
	}
	{
	.reg .b32 %temp; 
	mov.b64 	{%r45, %temp}, %fd11;
	}
	shr.u32 	%r16, %r46, 20;
	add.s32 	%r47, %r16, -54;
$L__BB2_2:
	add.s32 	%r48, %r47, -1023;
	and.b32  	%r17, %r46, -2146435073;
	or.b32  	%r18, %r17, 1072693248;
	mov.b64 	%fd107, {%r45, %r18};
	setp.lt.u32 	%p2, %r18, 1073127583;
	@%p2 bra 	$L__BB2_4;
	{
	.reg .b32 %temp; 
	mov.b64 	{%r19, %temp}, %fd107;
	}
	{
	.reg .b32 %temp; 
	mov.b64 	{%temp, %r20}, %fd107;
	}
	add.s32 	%r21, %r20, -1048576;
	mov.b64 	%fd107, {%r19, %r21};
	add.s32 	%r48, %r47, -1022;
$L__BB2_4:
	add.f64 	%fd12, %fd107, 0dBFF0000000000000;
	add.f64 	%fd13, %fd107, 0d3FF0000000000000;
	rcp.approx.ftz.f64 	%fd14, %fd13;
	neg.f64 	%fd15, %fd13;
	fma.rn.f64 	%fd16, %fd15, %fd14, 0d3FF0000000000000;
	fma.rn.f64 	%fd17, %fd16, %fd16, %fd16;
	fma.rn.f64 	%fd18, %fd17, %fd14, %fd14;
	mul.f64 	%fd19, %fd12, %fd18;
	fma.rn.f64 	%fd20, %fd12, %fd18, %fd19;
	mul.f64 	%fd21, %fd20, %fd20;
	fma.rn.f64 	%fd22, %fd21, 0d3EB0F5FF7D2CAFE2, 0d3ED0F5D241AD3B5A;
	fma.rn.f64 	%fd23, %fd22, %fd21, 0d3EF3B20A75488A3F;
	fma.rn.f64 	%fd24, %fd23, %fd21, 0d3F1745CDE4FAECD5;
	fma.rn.f64 	%fd25, %fd24, %fd21, 0d3F3C71C7258A578B;
	fma.rn.f64 	%fd26, %fd25, %fd21, 0d3F6249249242B910;
	fma.rn.f64 	%fd27, %fd26, %fd21, 0d3F89999999999DFB;
	sub.f64 	%fd28, %fd12, %fd20;
	add.f64 	%fd29, %fd28, %fd28;
	neg.f64 	%fd30, %fd20;
	fma.rn.f64 	%fd31, %fd30, %fd12, %fd29;
	mul.f64 	%fd32, %fd18, %fd31;
	fma.rn.f64 	%fd33, %fd21, %fd27, 0d3FB5555555555555;
	mov.f64 	%fd34, 0d3FB5555555555555;
	sub.f64 	%fd35, %fd34, %fd33;
	fma.rn.f64 	%fd36, %fd21, %fd27, %fd35;
	add.f64 	%fd37, %fd36, 0dBC46A4CB00B9E7B0;
	add.f64 	%fd38, %fd33, %fd37;
	sub.f64 	%fd39, %fd33, %fd38;
	add.f64 	%fd40, %fd37, %fd39;
	mul.rn.f64 	%fd41, %fd20, %fd20;
	neg.f64 	%fd42, %fd41;
	fma.rn.f64 	%fd43, %fd20, %fd20, %fd42;
	{
	.reg .b32 %temp; 
	mov.b64 	{%r22, %temp}, %fd32;
	}
	{
	.reg .b32 %temp; 
	mov.b64 	{%temp, %r23}, %fd32;
	}
	add.s32 	%r24, %r23, 1048576;
	mov.b64 	%fd44, {%r22, %r24};
	fma.rn.f64 	%fd45, %fd20, %fd44, %fd43;
	mul.rn.f64 	%fd46, %fd41, %fd20;
	neg.f64 	%fd47, %fd46;
	fma.rn.f64 	%fd48, %fd41, %fd20, %fd47;
	fma.rn.f64 	%fd49, %fd41, %fd32, %fd48;
	fma.rn.f64 	%fd50, %fd45, %fd20, %fd49;
	mul.rn.f64 	%fd51, %fd38, %fd46;
	neg.f64 	%fd52, %fd51;
	fma.rn.f64 	%fd53, %fd38, %fd46, %fd52;
	fma.rn.f64 	%fd54, %fd38, %fd50, %fd53;
	fma.rn.f64 	%fd55, %fd40, %fd46, %fd54;
	add.f64 	%fd56, %fd51, %fd55;
	sub.f64 	%fd57, %fd51, %fd56;
	add.f64 	%fd58, %fd55, %fd57;
	add.f64 	%fd59, %fd20, %fd56;
	sub.f64 	%fd60, %fd20, %fd59;
	add.f64 	%fd61, %fd56, %fd60;
	add.f64 	%fd62, %fd58, %fd61;
	add.f64 	%fd63, %fd32, %fd62;
	add.f64 	%fd64, %fd59, %fd63;
	sub.f64 	%fd65, %fd59, %fd64;
	add.f64 	%fd66, %fd63, %fd65;
	xor.b32  	%r25, %r48, -2147483648;
	mov.b32 	%r26, 1127219200;
	mov.b64 	%fd67, {%r25, %r26};
	mov.b32 	%r27, -2147483648;
	mov.b64 	%fd68, {%r27, %r26};
	sub.f64 	%fd69, %fd67, %fd68;
	fma.rn.f64 	%fd70, %fd69, 0d3FE62E42FEFA39EF, %fd64;
	fma.rn.f64 	%fd71, %fd69, 0dBFE62E42FEFA39EF, %fd70;
	sub.f64 	%fd72, %fd71, %fd64;
	sub.f64 	%fd73, %fd66, %fd72;
	fma.rn.f64 	%fd74, %fd69, 0d3C7ABC9E3B39803F, %fd73;
	add.f64 	%fd75, %fd70, %fd74;
	sub.f64 	%fd76, %fd70, %fd75;
	add.f64 	%fd77, %fd74, %fd76;
	mov.f64 	%fd78, 0d3FDD1745D1745D17;
	{
	.reg .b32 %temp; 
	mov.b64 	{%temp, %r28}, %fd78;
	}
	{
	.reg .b32 %temp; 
	mov.b64 	{%r29, %temp}, %fd78;
	}
	shl.b32 	%r30, %r28, 1;
	setp.gt.u32 	%p3, %r30, -33554433;
	and.b32  	%r31, %r28, -15728641;
	selp.b32 	%r32, %r31, %r28, %p3;
	mov.b64 	%fd79, {%r29, %r32};
	mul.rn.f64 	%fd80, %fd75, %fd79;
	neg.f64 	%fd81, %fd80;
	fma.rn.f64 	%fd82, %fd75, %fd79, %fd81;
	fma.rn.f64 	%fd83, %fd77, %fd79, %fd82;
	add.f64 	%fd4, %fd80, %fd83;
	sub.f64 	%fd84, %fd80, %fd4;
	add.f64 	%fd5, %fd83, %fd84;
	fma.rn.f64 	%fd85, %fd4, 0d3FF71547652B82FE, 0d4338000000000000;
	{
	.reg .b32 %temp; 
	mov.b64 	{%r13, %temp}, %fd85;
	}
	mov.f64 	%fd86, 0dC338000000000000;
	add.rn.f64 	%fd87, %fd85, %fd86;
	fma.rn.f64 	%fd88, %fd87, 0dBFE62E42FEFA39EF, %fd4;
	fma.rn.f64 	%fd89, %fd87, 0dBC7ABC9E3B39803F, %fd88;
	fma.rn.f64 	%fd90, %fd89, 0d3E5ADE1569CE2BDF, 0d3E928AF3FCA213EA;
	fma.rn.f64 	%fd91, %fd90, %fd89, 0d3EC71DEE62401315;
	fma.rn.f64 	%fd92, %fd91, %fd89, 0d3EFA01997C89EB71;
	fma.rn.f64 	%fd93, %fd92, %fd89, 0d3F2A01A014761F65;
	fma.rn.f64 	%fd94, %fd93, %fd89, 0d3F56C16C1852B7AF;
	fma.rn.f64 	%fd95, %fd94, %fd89, 0d3F81111111122322;
	fma.rn.f64 	%fd96, %fd95, %fd89, 0d3FA55555555502A1;
	fma.rn.f64 	%fd97, %fd96, %fd89, 0d3FC5555555555511;
	fma.rn.f64 	%fd98, %fd97, %fd89, 0d3FE000000000000B;
	fma.rn.f64 	%fd99, %fd98, %fd89, 0d3FF0000000000000;
	fma.rn.f64 	%fd100, %fd99, %fd89, 0d3FF0000000000000;
	{
	.reg .b32 %temp; 
	mov.b64 	{%r14, %temp}, %fd100;
	}
	{
	.reg .b32 %temp; 
	mov.b64 	{%temp, %r15}, %fd100;
	}
	shl.b32 	%r33, %r13, 20;
	add.s32 	%r34, %r33, %r15;
	mov.b64 	%fd108, {%r14, %r34};
	{
	.reg .b32 %temp; 
	mov.b64 	{%temp, %r35}, %fd4;
	}
	mov.b32 	%f2, %r35;
	abs.f32 	%f1, %f2;
	setp.lt.f32 	%p4, %f1, 0f4086232B;
	@%p4 bra 	$L__BB2_7;
	setp.lt.f64 	%p5, %fd4, 0d0000000000000000;
	add.f64 	%fd101, %fd4, 0d7FF0000000000000;
	selp.f64 	%fd108, 0d0000000000000000, %fd101, %p5;
	setp.geu.f32 	%p6, %f1, 0f40874800;
	@%p6 bra 	$L__BB2_7;
	shr.u32 	%r36, %r13, 31;
	add.s32 	%r37, %r13, %r36;
	shr.s32 	%r38, %r37, 1;
	shl.b32 	%r39, %r38, 20;
	add.s32 	%r40, %r15, %r39;
	mov.b64 	%fd102, {%r14, %r40};
	sub.s32 	%r41, %r13, %r38;
	shl.b32 	%r42, %r41, 20;
	add.s32 	%r43, %r42, 1072693248;
	mov.b32 	%r44, 0;
	mov.b64 	%fd103, {%r44, %r43};
	mul.f64 	%fd108, %fd103, %fd102;
$L__BB2_7:
	abs.f64 	%fd104, %fd108;
	setp.eq.f64 	%p7, %fd104, 0d7FF0000000000000;
	fma.rn.f64 	%fd105, %fd108, %fd5, %fd108;
	selp.f64 	%fd106, %fd108, %fd105, %p7;
	st.param.f64 	[func_retval0], %fd106;
	ret;

}


// ===== COMPILED SASS (sm_100) =====

	.target	sm_100

	.elftype	@"ET_EXEC"


//--------------------- .note.nv.tkinfo           --------------------------
	.section	.note.nv.tkinfo,"",@"SHT_NOTE"
	.sectionflags	@"SHF_NOTE_NV_TKINFO"
	.tkinfo
        /*0018*/ 	.word	0x00000002
        /*0030*/ 	.string	""
        /*0030*/ 	.string	"ptxas"
        /*0030*/ 	.string	"Cuda compilation tools, release 13.0, V13.0.88"
        /*0030*/ 	.string	"Build cuda_13.0.r13.0/compiler.36424714_0"
        /*0030*/ 	.string	"-arch sm_100 -m 64 "



//--------------------- .note.nv.cuinfo           --------------------------
	.section	.note.nv.cuinfo,"",@"SHT_NOTE"
	.sectionflags	@"SHF_NOTE_NV_CUINFO"
        /*0018*/ 	.short	0x0002
        /*001a*/ 	.short	0x0064
        /*001c*/ 	.short	0x0082
	.zero		2


//--------------------- .nv.info                  --------------------------
	.section	.nv.info,"",@"SHT_CUDA_INFO"
	.align	4


	//----- nvinfo : EIATTR_REGCOUNT
	.align		4
        /*0000*/ 	.byte	0x04, 0x2f
        /*0002*/ 	.short	(.L_13 - .L_12)
	.align		4
.L_12:
        /*0004*/ 	.word	index@(_Z6render3Ray3VecS0_3ColPS1_P6SphereiPi)
        /*0008*/ 	.word	0x00000074


	//----- nvinfo : EIATTR_FRAME_SIZE
	.align		4
.L_13:
        /*000c*/ 	.byte	0x04, 0x11
        /*000e*/ 	.short	(.L_15 - .L_14)
	.align		4
.L_14:
        /*0010*/ 	.word	index@($_Z6render3Ray3VecS0_3ColPS1_P6SphereiPi$__internal_trig_reduction_slowpathd)
        /*0014*/ 	.word	0x00000030


	//----- nvinfo : EIATTR_FRAME_SIZE
	.align		4
.L_15:
        /*0018*/ 	.byte	0x04, 0x11
        /*001a*/ 	.short	(.L_17 - .L_16)
	.align		4
.L_16:
        /*001c*/ 	.word	index@($_Z6render3Ray3VecS0_3ColPS1_P6SphereiPi$__internal_accurate_pow)
        /*0020*/ 	.word	0x00000030


	//----- nvinfo : EIATTR_FRAME_SIZE
	.align		4
.L_17:
        /*0024*/ 	.byte	0x04, 0x11
        /*0026*/ 	.short	(.L_19 - .L_18)
	.align		4
.L_18:
        /*0028*/ 	.word	index@($__internal_4_$__cuda_sm3x_div_rn_noftz_f32_slowpath)
        /*002c*/ 	.word	0x00000030


	//----- nvinfo : EIATTR_FRAME_SIZE
	.align		4
.L_19:
        /*0030*/ 	.byte	0x04, 0x11
        /*0032*/ 	.short	(.L_21 - .L_20)
	.align		4
.L_20:
        /*0034*/ 	.word	index@($__internal_3_$__cuda_sm20_sqrt_rn_f32_slowpath)
        /*0038*/ 	.word	0x00000030


	//----- nvinfo : EIATTR_FRAME_SIZE
	.align		4
.L_21:
        /*003c*/ 	.byte	0x04, 0x11
        /*003e*/ 	.short	(.L_23 - .L_22)
	.align		4
.L_22:
        /*0040*/ 	.word	index@($__internal_2_$__cuda_sm20_dsqrt_rn_f64_mediumpath_v1)
        /*0044*/ 	.word	0x00000030


	//----- nvinfo : EIATTR_FRAME_SIZE
	.align		4
.L_23:
        /*0048*/ 	.byte	0x04, 0x11
        /*004a*/ 	.short	(.L_25 - .L_24)
	.align		4
.L_24:
        /*004c*/ 	.word	index@($__internal_1_$__cuda_sm20_div_rn_f64_full)
        /*0050*/ 	.word	0x00000030


	//----- nvinfo : EIATTR_FRAME_SIZE
	.align		4
.L_25:
        /*0054*/ 	.byte	0x04, 0x11
        /*0056*/ 	.short	(.L_27 - .L_26)
	.align		4
.L_26:
        /*0058*/ 	.word	index@($__internal_0_$__cuda_sm20_dblrcp_rn_slowpath_v3)
        /*005c*/ 	.word	0x00000030


	//----- nvinfo : EIATTR_FRAME_SIZE
	.align		4
.L_27:
        /*0060*/ 	.byte	0x04, 0x11
        /*0062*/ 	.short	(.L_29 - .L_28)
	.align		4
.L_28:
        /*0064*/ 	.word	index@(_Z6render3Ray3VecS0_3ColPS1_P6SphereiPi)
        /*0068*/ 	.word	0x00000030


	//----- nvinfo : EIATTR_MIN_STACK_SIZE
	.align		4
.L_29:
        /*006c*/ 	.byte	0x04, 0x12
        /*006e*/ 	.short	(.L_31 - .L_30)
	.align		4
.L_30:
        /*0070*/ 	.word	index@(_Z6render3Ray3VecS0_3ColPS1_P6SphereiPi)
        /*0074*/ 	.word	0x00000030
.L_31:


//--------------------- .nv.compat                --------------------------
	.section	.nv.compat,"",@"SHT_CUDA_COMPAT_INFO"
	.align	4
        /*0000*/ 	.byte	0x02, 0x09, 0x00, 0x00, 0x02, 0x02, 0x01, 0x00, 0x02, 0x05, 0x05, 0x00, 0x03, 0x07, 0x01, 0x01
        /*0010*/ 	.byte	0x02, 0x03, 0x00, 0x00, 0x02, 0x06, 0x01, 0x00, 0x04, 0x0b, 0x08, 0x00, 0x01, 0x00, 0x00, 0x00
        /*0020*/ 	.byte	0x00, 0x00, 0x00, 0x00


//--------------------- .nv.info._Z6render3Ray3VecS0_3ColPS1_P6SphereiPi --------------------------
	.section	.nv.info._Z6render3Ray3VecS0_3ColPS1_P6SphereiPi,"",@"SHT_CUDA_INFO"
	.sectionflags	@""
	.align	4


	//----- nvinfo : EIATTR_CUDA_API_VERSION
	.align		4
        /*0000*/ 	.byte	0x04, 0x37
        /*0002*/ 	.short	(.L_33 - .L_32)
.L_32:
        /*0004*/ 	.word	0x00000082


	//----- nvinfo : EIATTR_KPARAM_INFO
	.align		4
.L_33:
        /*0008*/ 	.byte	0x04, 0x17
        /*000a*/ 	.short	(.L_35 - .L_34)
.L_34:
        /*000c*/ 	.word	0x00000000
        /*0010*/ 	.short	0x0007
        /*0012*/ 	.short	0x0090
        /*0014*/ 	.byte	0x00, 0xf5, 0x21, 0x00


	//----- nvinfo : EIATTR_KPARAM_INFO
	.align		4
.L_35:
        /*0018*/ 	.byte	0x04, 0x17
        /*001a*/ 	.short	(.L_37 - .L_36)
.L_36:
        /*001c*/ 	.word	0x00000000
        /*0020*/ 	.short	0x0006
        /*0022*/ 	.short	0x0088
        /*0024*/ 	.byte	0x00, 0xf0, 0x11, 0x00


	//----- nvinfo : EIATTR_KPARAM_INFO
	.align		4
.L_37:
        /*0028*/ 	.byte	0x04, 0x17
        /*002a*/ 	.short	(.L_39 - .L_38)
.L_38:
        /*002c*/ 	.word	0x00000000
        /*0030*/ 	.short	0x0005
        /*0032*/ 	.short	0x0080
        /*0034*/ 	.byte	0x00, 0xf5, 0x21, 0x00


	//----- nvinfo : EIATTR_KPARAM_INFO
	.align		4
.L_39:
        /*0038*/ 	.byte	0x04, 0x17
        /*003a*/ 	.short	(.L_41 - .L_40)
.L_40:
        /*003c*/ 	.word	0x00000000
        /*0040*/ 	.short	0x0004
        /*0042*/ 	.short	0x0078
        /*0044*/ 	.byte	0x00, 0xf5, 0x21, 0x00


	//----- nvinfo : EIATTR_KPARAM_INFO
	.align		4
.L_41:
        /*0048*/ 	.byte	0x04, 0x17
        /*004a*/ 	.short	(.L_43 - .L_42)
.L_42:
        /*004c*/ 	.word	0x00000000
        /*0050*/ 	.short	0x0003
        /*0052*/ 	.short	0x0060
        /*0054*/ 	.byte	0x00, 0xf0, 0x61, 0x00


	//----- nvinfo : EIATTR_KPARAM_INFO
	.align		4
.L_43:
        /*0058*/ 	.byte	0x04, 0x17
        /*005a*/ 	.short	(.L_45 - .L_44)
.L_44:
        /*005c*/ 	.word	0x00000000
        /*0060*/ 	.short	0x0002
        /*0062*/ 	.short	0x0048
        /*0064*/ 	.byte	0x00, 0xf0, 0x61, 0x00


	//----- nvinfo : EIATTR_KPARAM_INFO
	.align		4
.L_45:
        /*0068*/ 	.byte	0x04, 0x17
        /*006a*/ 	.short	(.L_47 - .L_46)
.L_46:
        /*006c*/ 	.word	0x00000000
        /*0070*/ 	.short	0x0001
        /*0072*/ 	.short	0x0030
        /*0074*/ 	.byte	0x00, 0xf0, 0x61, 0x00


	//----- nvinfo : EIATTR_KPARAM_INFO
	.align		4
.L_47:
        /*0078*/ 	.byte	0x04, 0x17
        /*007a*/ 	.short	(.L_49 - .L_48)
.L_48:
        /*007c*/ 	.word	0x00000000
        /*0080*/ 	.short	0x0000
        /*0082*/ 	.short	0x0000
        /*0084*/ 	.byte	0x00, 0xf0, 0xc1, 0x00


	//----- nvinfo : EIATTR_SPARSE_MMA_MASK
	.align		4
.L_49:
        /*0088*/ 	.byte	0x03, 0x50
        /*008a*/ 	.short	0x0000


	//----- nvinfo : EIATTR_MAXREG_COUNT
	.align		4
        /*008c*/ 	.byte	0x03, 0x1b
        /*008e*/ 	.short	0x00ff


	//----- nvinfo : EIATTR_EXTERNS
	.align		4
        /*0090*/ 	.byte	0x04, 0x0f
        /*0092*/ 	.short	(.L_51 - .L_50)


	//   ....[0]....
	.align		4
.L_50:
        /*0094*/ 	.word	index@(vprintf)


	//----- nvinfo : EIATTR_MERCURY_ISA_VERSION
	.align		4
.L_51:
        /*0098*/ 	.byte	0x03, 0x5f
        /*009a*/ 	.short	0x0101


	//----- nvinfo : EIATTR_VRC_CTA_INIT_COUNT
	.align		4
        /*009c*/ 	.byte	0x02, 0x4a
	.zero		1
	.zero		1


	//----- nvinfo : EIATTR_SYSCALL_OFFSETS
	.align		4
        /*00a0*/ 	.byte	0x04, 0x46
        /*00a2*/ 	.short	(.L_53 - .L_52)


	//   ....[0]....
.L_52:
        /*00a4*/ 	.word	0x00000230


	//----- nvinfo : EIATTR_EXIT_INSTR_OFFSETS
	.align		4
.L_53:
        /*00a8*/ 	.byte	0x04, 0x1c
        /*00aa*/ 	.short	(.L_55 - .L_54)


	//   ....[0]....
.L_54:
        /*00ac*/ 	.word	0x00000270


	//   ....[1]....
        /*00b0*/ 	.word	0x00008940


	//----- nvinfo : EIATTR_CRS_STACK_SIZE
	.align		4
.L_55:
        /*00b4*/ 	.byte	0x04, 0x1e
        /*00b6*/ 	.short	(.L_57 - .L_56)
.L_56:
        /*00b8*/ 	.word	0x00000000


	//----- nvinfo : EIATTR_CBANK_PARAM_SIZE
	.align		4
.L_57:
        /*00bc*/ 	.byte	0x03, 0x19
        /*00be*/ 	.short	0x0098


	//----- nvinfo : EIATTR_PARAM_CBANK
	.align		4
        /*00c0*/ 	.byte	0x04, 0x0a
        /*00c2*/ 	.short	(.L_59 - .L_58)
	.align		4
.L_58:
        /*00c4*/ 	.word	index@(.nv.constant0._Z6render3Ray3VecS0_3ColPS1_P6SphereiPi)
        /*00c8*/ 	.short	0x0380
        /*00ca*/ 	.short	0x0098


	//----- nvinfo : EIATTR_SW_WAR
	.align		4
.L_59:
        /*00cc*/ 	.byte	0x04, 0x36
        /*00ce*/ 	.short	(.L_61 - .L_60)
.L_60:
        /*00d0*/ 	.word	0x00000008
.L_61:


//--------------------- .nv.callgraph             --------------------------
	.section	.nv.callgraph,"",@"SHT_CUDA_CALLGRAPH"
	.align	4
	.sectionentsize	8
	.align		4
        /*0000*/ 	.word	0x00000000
	.align		4
        /*0004*/ 	.word	0xffffffff
	.align		4
        /*0008*/ 	.word	index@(_Z6render3Ray3VecS0_3ColPS1_P6SphereiPi)
	.align		4
        /*000c*/ 	.word	index@(vprintf)
	.align		4
        /*0010*/ 	.word	0x00000000
	.align		4
        /*0014*/ 	.word	0xfffffffe
	.align		4
        /*0018*/ 	.word	0x00000000
	.align		4
        /*001c*/ 	.word	0xfffffffd
	.align		4
        /*0020*/ 	.word	0x00000000
	.align		4
        /*0024*/ 	.word	0xfffffffc


//--------------------- .nv.constant4             --------------------------
	.section	.nv.constant4,"a",@progbits
	.align	8
	.align		8
.nv.constant4:
        /*0000*/ 	.dword	vprintf
	.align		8
        /*0008*/ 	.dword	precalc_xorwow_matrix
	.align		8
        /*0010*/ 	.dword	precalc_xorwow_offset_matrix
	.align		8
        /*0018*/ 	.dword	mrg32k3aM1
	.align		8
        /*0020*/ 	.dword	mrg32k3aM2
	.align		8
        /*0028*/ 	.dword	mrg32k3aM1SubSeq
	.align		8
        /*0030*/ 	.dword	mrg32k3aM2SubSeq
	.align		8
        /*0038*/ 	.dword	mrg32k3aM1Seq
	.align		8
        /*0040*/ 	.dword	mrg32k3aM2Seq
	.align		8
        /*0048*/ 	.dword	$str
	.align		8
        /*0050*/ 	.dword	__cudart_i2opi_d
	.align		8
        /*0058*/ 	.dword	__cudart_sin_cos_coeffs


//--------------------- .nv.constant3             --------------------------
	.section	.nv.constant3,"a",@progbits
	.align	8
.nv.constant3:
	.type		__cr_lgamma_table,@object
	.size		__cr_lgamma_table,(.L_8 - __cr_lgamma_table)
__cr_lgamma_table:
        /*0000*/ 	.byte	0x00, 0x00, 0x00, 0x00, 0x00, 0x00, 0x00, 0x00, 0x00, 0x00, 0x00, 0x00, 0x00, 0x00, 0x00, 0x00
        /*0010*/ 	.byte	0xef, 0x39, 0xfa, 0xfe, 0x42, 0x2e, 0xe6, 0x3f, 0x02, 0x20, 0x2a, 0xfa, 0x0b, 0xab, 0xfc, 0x3f
        /*0020*/ 	.byte	0xf9, 0x2c, 0x92, 0x7c, 0xa7, 0x6c, 0x09, 0x40, 0xc9, 0x79, 0x44, 0x3c, 0x64, 0x26, 0x13, 0x40
        /*0030*/ 	.byte	0xca, 0x01, 0xcf, 0x3a, 0x27, 0x51, 0x1a, 0x40, 0x30, 0xcc, 0x2d, 0xf3, 0xe1, 0x0c, 0x21, 0x40
        /*0040*/ 	.byte	0x0d, 0xb7, 0xfc, 0x82, 0x8e, 0x35, 0x25, 0x40
.L_8:


//--------------------- .text._Z6render3Ray3VecS0_3ColPS1_P6SphereiPi --------------------------
	.section	.text._Z6render3Ray3VecS0_3ColPS1_P6SphereiPi,"ax",@progbits
	.align	128
        .global         _Z6render3Ray3VecS0_3ColPS1_P6SphereiPi
        .type           _Z6render3Ray3VecS0_3ColPS1_P6SphereiPi,@function
        .size           _Z6render3Ray3VecS0_3ColPS1_P6SphereiPi,(.L_x_174 - _Z6render3Ray3VecS0_3ColPS1_P6SphereiPi)
        .other          _Z6render3Ray3VecS0_3ColPS1_P6SphereiPi,@"STO_CUDA_ENTRY STV_DEFAULT"
_Z6render3Ray3VecS0_3ColPS1_P6SphereiPi:
.text._Z6render3Ray3VecS0_3ColPS1_P6SphereiPi:
[----:B------:R-:W0:Y:S01]  /*0000*/  LDC R1, c[0x0][0x37c] ;  /* 0x0000df00ff017b82 */ /* 0x000e220000000800 */
[----:B------:R-:W1:Y:S01]  /*0010*/  S2R R2, SR_CTAID.X ;  /* 0x0000000000027919 */ /* 0x000e620000002500 */
[----:B------:R-:W2:Y:S01]  /*0020*/  LDCU UR4, c[0x0][0x2f8] ;  /* 0x00005f00ff0477ac */ /* 0x000ea20008000800 */
[----:B0-----:R-:W-:Y:S01]  /*0030*/  VIADD R1, R1, 0xffffffd0 ;  /* 0xffffffd001017836 */ /* 0x001fe20000000000 */
[----:B------:R-:W-:Y:S01]  /*0040*/  BSSY.RECONVERGENT B6, `(.L_x_0) ;  /* 0x0000020000067945 */ /* 0x000fe20003800200 */
[----:B------:R-:W0:Y:S01]  /*0050*/  S2R R3, SR_TID.X ;  /* 0x0000000000037919 */ /* 0x000e220000002100 */
[----:B------:R-:W3:Y:S01]  /*0060*/  LDCU UR5, c[0x0][0x2fc] ;  /* 0x00005f80ff0577ac */ /* 0x000ee20008000800 */
[----:B------:R-:W4:Y:S01]  /*0070*/  LDCU.64 UR36, c[0x0][0x358] ;  /* 0x00006b00ff2477ac */ /* 0x000f220008000a00 */
[----:B--2---:R-:W-:-:S05]  /*0080*/  IADD3 R6, P1, PT, R1, UR4, RZ ;  /* 0x0000000401067c10 */ /* 0x004fca000ff3e0ff */
[----:B---3--:R-:W-:Y:S02]  /*0090*/  IMAD.X R7, RZ, RZ, UR5, P1 ;  /* 0x00000005ff077e24 */ /* 0x008fe400088e06ff */
[----:B-1----:R-:W-:-:S05]  /*00a0*/  IMAD.SHL.U32 R0, R2, 0x20, RZ ;  /* 0x0000002002007824 */ /* 0x002fca00078e00ff */
[----:B------:R-:W-:-:S04]  /*00b0*/  LOP3.LUT R0, R0, 0x3e0, RZ, 0xc0, !PT ;  /* 0x000003e000007812 */ /* 0x000fc800078ec0ff */
[----:B0-----:R-:W-:Y:S02]  /*00c0*/  LOP3.LUT R73, R0, 0x1f, R3, 0xf8, !PT ;  /* 0x0000001f00497812 */ /* 0x001fe400078ef803 */
[----:B------:R-:W-:Y:S02]  /*00d0*/  SHF.R.U32.HI R0, RZ, 0x1, R2 ;  /* 0x00000001ff007819 */ /* 0x000fe40000011602 */
[----:B------:R-:W-:Y:S02]  /*00e0*/  LOP3.LUT P0, RZ, R3, R73, RZ, 0xfc, !PT ;  /* 0x0000004903ff7212 */ /* 0x000fe4000780fcff */
[----:B------:R-:W-:-:S04]  /*00f0*/  LOP3.LUT R0, R0, 0x3ffffff0, RZ, 0xc0, !PT ;  /* 0x3ffffff000007812 */ /* 0x000fc800078ec0ff */
[----:B------:R-:W-:-:S07]  /*0100*/  LEA.HI R72, R3, R0, RZ, 0x1b ;  /* 0x0000000003487211 */ /* 0x000fce00078fd8ff */
[----:B----4-:R-:W-:Y:S05]  /*0110*/  @P0 BRA `(.L_x_1) ;  /* 0x0000000000480947 */ /* 0x010fea0003800000 */
[----:B------:R-:W0:Y:S01]  /*0120*/  LDC.64 R2, c[0x0][0x410] ;  /* 0x00010400ff027b82 */ /* 0x000e220000000a00 */
[----:B------:R-:W-:Y:S01]  /*0130*/  IMAD.MOV.U32 R4, RZ, RZ, 0x64 ;  /* 0x00000064ff047424 */ /* 0x000fe200078e00ff */
[----:B------:R-:W-:Y:S01]  /*0140*/  MOV R8, 0x0 ;  /* 0x0000000000087802 */ /* 0x000fe20000000f00 */
[----:B------:R-:W1:Y:S01]  /*0150*/  LDCU.64 UR4, c[0x4][0x48] ;  /* 0x01000900ff0477ac */ /* 0x000e620008000a00 */
[----:B0-----:R-:W2:Y:S04]  /*0160*/  LDG.E R9, desc[UR36][R2.64] ;  /* 0x0000002402097981 */ /* 0x001ea8000c1e1900 */
[----:B------:R0:W3:Y:S01]  /*0170*/  LDC.64 R10, c[0x4][R8] ;  /* 0x01000000080a7b82 */ /* 0x0000e20000000a00 */
[----:B--2---:R-:W-:Y:S02]  /*0180*/  IMAD R5, R9, R4, 0x64 ;  /* 0x0000006409057424 */ /* 0x004fe400078e0204 */
[----:B------:R-:W-:-:S02]  /*0190*/  IMAD.MOV.U32 R4, RZ, RZ, RZ ;  /* 0x000000ffff047224 */ /* 0x000fc400078e00ff */
[----:B------:R-:W-:Y:S02]  /*01a0*/  VIADD R9, R9, 0x1 ;  /* 0x0000000109097836 */ /* 0x000fe40000000000 */
[----:B------:R-:W-:-:S03]  /*01b0*/  IMAD.HI R0, R5, -0x7df7df7d, R4 ;  /* 0x8208208305007827 */ /* 0x000fc600078e0204 */
[----:B------:R0:W-:Y:S01]  /*01c0*/  STG.E desc[UR36][R2.64], R9 ;  /* 0x0000000902007986 */ /* 0x0001e2000c101924 */
[----:B-1----:R-:W-:Y:S01]  /*01d0*/  IMAD.U32 R4, RZ, RZ, UR4 ;  /* 0x00000004ff047e24 */ /* 0x002fe2000f8e00ff */
[----:B------:R-:W-:-:S04]  /*01e0*/  SHF.R.U32.HI R5, RZ, 0x1f, R0 ;  /* 0x0000001fff057819 */ /* 0x000fc80000011600 */
[----:B------:R-:W-:Y:S01]  /*01f0*/  LEA.HI.SX32 R0, R0, R5, 0x1b ;  /* 0x0000000500007211 */ /* 0x000fe200078fdaff */
[----:B------:R-:W-:-:S04]  /*0200*/  IMAD.U32 R5, RZ, RZ, UR5 ;  /* 0x00000005ff057e24 */ /* 0x000fc8000f8e00ff */
[----:B---3--:R0:W-:Y:S03]  /*0210*/  STL [R1], R0 ;  /* 0x0000000001007387 */ /* 0x0081e60000100800 */
[----:B------:R-:W-:-:S07]  /*0220*/  LEPC R20, `(.L_x_1) ;  /* 0x000000001014794e */ /* 0x000fce0000000000 */
[----:B0-----:R-:W-:Y:S05]  /*0230*/  CALL.ABS.NOINC R10 ;  /* 0x000000000a007343 */ /* 0x001fea0003c00000 */
.L_x_1:
[----:B------:R-:W-:Y:S05]  /*0240*/  BSYNC.RECONVERGENT B6 ;  /* 0x0000000000067941 */ /* 0x000fea0003800200 */
.L_x_0:
[----:B------:R-:W-:-:S04]  /*0250*/  VIMNMX.U32 R0, PT, PT, R73, R72, !PT ;  /* 0x0000004849007248 */ /* 0x000fc80007fe0000 */
[----:B------:R-:W-:-:S13]  /*0260*/  ISETP.GT.U32.AND P0, PT, R0, 0x3e7, PT ;  /* 0x000003e70000780c */ /* 0x000fda0003f04070 */
[----:B------:R-:W-:Y:S05]  /*0270*/  @P0 EXIT ;  /* 0x000000000000094d */ /* 0x000fea0003800000 */
[----:B------:R-:W-:-:S05]  /*0280*/  IADD3 R0, PT, PT, -R72, 0x3e7, RZ ;  /* 0x000003e748007810 */ /* 0x000fca0007ffe1ff */
[----:B------:R-:W-:Y:S01]  /*0290*/  IMAD R13, R0, 0x3e8, R73 ;  /* 0x000003e8000d7824 */ /* 0x000fe200078e0249 */
[----:B------:R-:W-:Y:S01]  /*02a0*/  CS2R R6, SR_CLOCKLO ;  /* 0x0000000000067805 */ /* 0x000fe20000015000 */
[----:B------:R-:W0:Y:S05]  /*02b0*/  LDC.64 R2, c[0x0][0x3b8] ;  /* 0x0000ee00ff027b82 */ /* 0x000e2a0000000a00 */
[----:B------:R-:W-:Y:S02]  /*02c0*/  IADD3 R0, P0, PT, R13, R6, RZ ;  /* 0x000000060d007210 */ /* 0x000fe40007f1e0ff */
[----:B------:R-:W-:Y:S02]  /*02d0*/  I2FP.F32.U32 R73, R73 ;  /* 0x0000004900497245 */ /* 0x000fe40000201000 */
[----:B------:R-:W-:-:S02]  /*02e0*/  LOP3.LUT R0, R0, 0xaad26b49, RZ, 0x3c, !PT ;  /* 0xaad26b4900007812 */ /* 0x000fc400078e3cff */
[----:B------:R-:W-:Y:S01]  /*02f0*/  I2FP.F32.U32 R72, R72 ;  /* 0x0000004800487245 */ /* 0x000fe20000201000 */
[----:B------:R-:W1:Y:S02]  /*0300*/  LDC.64 R4, c[0x0][0x3b0] ;  /* 0x0000ec00ff047b82 */ /* 0x000e640000000a00 */
[----:B------:R-:W-:-:S04]  /*0310*/  IMAD R0, R0, 0x4182bed5, RZ ;  /* 0x4182bed500007824 */ /* 0x000fc800078e02ff */
[C---:B------:R-:W-:Y:S01]  /*0320*/  VIADD R14, R0.reuse, 0x75bcd15 ;  /* 0x075bcd15000e7836 */ /* 0x040fe20000000000 */
[C---:B------:R-:W-:Y:S01]  /*0330*/  LOP3.LUT R83, R0.reuse, 0x159a55e5, RZ, 0x3c, !PT ;  /* 0x159a55e500537812 */ /* 0x040fe200078e3cff */
[----:B------:R-:W2:Y:S01]  /*0340*/  LDC.64 R98, c[0x0][0x3c0] ;  /* 0x0000f000ff627b82 */ /* 0x000ea20000000a00 */
[----:B------:R-:W-:Y:S01]  /*0350*/  VIADD R79, R0, 0x583f19 ;  /* 0x00583f19004f7836 */ /* 0x000fe20000000000 */
[----:B0-----:R-:W-:-:S08]  /*0360*/  DMUL R2, R2, R2 ;  /* 0x0000000202027228 */ /* 0x001fd00000000000 */
[----:B-1----:R-:W-:Y:S01]  /*0370*/  DFMA R2, R4, R4, R2 ;  /* 0x000000040402722b */ /* 0x002fe20000000002 */
[----:B------:R-:W-:Y:S02]  /*0380*/  IMAD.MOV.U32 R4, RZ, RZ, 0x0 ;  /* 0x00000000ff047424 */ /* 0x000fe400078e00ff */
[----:B------:R-:W-:-:S05]  /*0390*/  IMAD.MOV.U32 R5, RZ, RZ, 0x3fd80000 ;  /* 0x3fd80000ff057424 */ /* 0x000fca00078e00ff */
[----:B--2---:R-:W-:-:S06]  /*03a0*/  DFMA R98, R98, R98, R2 ;  /* 0x000000626262722b */ /* 0x004fcc0000000002 */
[----:B------:R-:W0:Y:S04]  /*03b0*/  MUFU.RSQ64H R101, R99 ;  /* 0x0000006300657308 */ /* 0x000e280000001c00 */
[----:B------:R-:W-:-:S06]  /*03c0*/  IADD3 R100, PT, PT, R99, -0x3500000, RZ ;  /* 0xfcb0000063647810 */ /* 0x000fcc0007ffe0ff */
[----:B0-----:R-:W-:-:S08]  /*03d0*/  DMUL R2, R100, R100 ;  /* 0x0000006464027228 */ /* 0x001fd00000000000 */
[----:B------:R-:W-:-:S08]  /*03e0*/  DFMA R2, R98, -R2, 1 ;  /* 0x3ff000006202742b */ /* 0x000fd00000000802 */
[----:B------:R-:W-:Y:S02]  /*03f0*/  DFMA R4, R2, R4, 0.5 ;  /* 0x3fe000000204742b */ /* 0x000fe40000000004 */
[----:B------:R-:W-:-:S08]  /*0400*/  DMUL R2, R100, R2 ;  /* 0x0000000264027228 */ /* 0x000fd00000000000 */
[----:B------:R-:W-:Y:S01]  /*0410*/  DFMA R92, R4, R2, R100 ;  /* 0x00000002045c722b */ /* 0x000fe20000000064 */
[----:B------:R-:W-:Y:S01]  /*0420*/  IMAD.X R2, RZ, RZ, R7, P0 ;  /* 0x000000ffff027224 */ /* 0x000fe200000e0607 */
[----:B------:R-:W-:-:S04]  /*0430*/  ISETP.GE.U32.AND P0, PT, R100, 0x7ca00000, PT ;  /* 0x7ca000006400780c */ /* 0x000fc80003f06070 */
[----:B------:R-:W-:Y:S02]  /*0440*/  LOP3.LUT R2, R2, 0xf7dcefdd, RZ, 0x3c, !PT ;  /* 0xf7dcefdd02027812 */ /* 0x000fe400078e3cff */
[----:B------:R-:W-:Y:S02]  /*0450*/  DMUL R94, R98, R92 ;  /* 0x0000005c625e7228 */ /* 0x000fe40000000000 */
[----:B------:R-:W-:Y:S02]  /*0460*/  VIADD R7, R93, 0xfff00000 ;  /* 0xfff000005d077836 */ /* 0x000fe40000000000 */
[----:B------:R-:W-:Y:S02]  /*0470*/  IMAD.MOV.U32 R6, RZ, RZ, R92 ;  /* 0x000000ffff067224 */ /* 0x000fe400078e005c */
[----:B------:R-:W-:Y:S02]  /*0480*/  IMAD R9, R2, -0x658354e5, RZ ;  /* 0x9a7cab1b02097824 */ /* 0x000fe400078e02ff */
[----:B------:R-:W-:-:S02]  /*0490*/  DFMA R96, R94, -R94, R98 ;  /* 0x8000005e5e60722b */ /* 0x000fc40000000062 */
[C---:B------:R-:W-:Y:S01]  /*04a0*/  VIADD R3, R9.reuse, 0x1f123bb5 ;  /* 0x1f123bb509037836 */ /* 0x040fe20000000000 */
[----:B------:R-:W-:Y:S02]  /*04b0*/  IADD3 R75, PT, PT, R0, 0x64f0c9, R9 ;  /* 0x0064f0c9004b7810 */ /* 0x000fe40007ffe009 */
[----:B------:R-:W-:-:S03]  /*04c0*/  LOP3.LUT R2, R9, 0x5491333, RZ, 0x3c, !PT ;  /* 0x0549133309027812 */ /* 0x000fc600078e3cff */
[----:B------:R-:W-:Y:S01]  /*04d0*/  DFMA R4, R96, R6, R94 ;  /* 0x000000066004722b */ /* 0x000fe2000000005e */
[----:B------:R-:W-:Y:S10]  /*04e0*/  @!P0 BRA `(.L_x_2) ;  /* 0x0000000000148947 */ /* 0x000ff40003800000 */
[----:B------:R-:W-:Y:S02]  /*04f0*/  MOV R93, R7 ;  /* 0x00000007005d7202 */ /* 0x000fe40000000f00 */
[----:B------:R-:W-:-:S07]  /*0500*/  MOV R102, 0x520 ;  /* 0x0000052000667802 */ /* 0x000fce0000000f00 */
[----:B------:R-:W-:Y:S05]  /*0510*/  CALL.REL.NOINC `($__internal_2_$__cuda_sm20_dsqrt_rn_f64_mediumpath_v1) ;  /* 0x0000008c00407944 */ /* 0x000fea0003c00000 */
[----:B------:R-:W-:Y:S02]  /*0520*/  IMAD.MOV.U32 R4, RZ, RZ, R94 ;  /* 0x000000ffff047224 */ /* 0x000fe400078e005e */
[----:B------:R-:W-:-:S07]  /*0530*/  IMAD.MOV.U32 R5, RZ, RZ, R95 ;  /* 0x000000ffff057224 */ /* 0x000fce00078e005f */
.L_x_2:
[----:B------:R-:W0:Y:S01]  /*0540*/  MUFU.RCP64H R7, R5 ;  /* 0x0000000500077308 */ /* 0x000e220000001800 */
[----:B------:R-:W-:Y:S01]  /*0550*/  VIADD R6, R5, 0x300402 ;  /* 0x0030040205067836 */ /* 0x000fe20000000000 */
[----:B------:R-:W-:Y:S04]  /*0560*/  BSSY.RECONVERGENT B0, `(.L_x_3) ;  /* 0x0000010000007945 */ /* 0x000fe80003800200 */
[----:B------:R-:W-:Y:S01]  /*0570*/  FSETP.GEU.AND P0, PT, |R6|, 5.8789094863358348022e-39, PT ;  /* 0x004004020600780b */ /* 0x000fe20003f0e200 */
[----:B0-----:R-:W-:-:S08]  /*0580*/  DFMA R8, R6, -R4, 1 ;  /* 0x3ff000000608742b */ /* 0x001fd00000000804 */
[----:B------:R-:W-:-:S08]  /*0590*/  DFMA R8, R8, R8, R8 ;  /* 0x000000080808722b */ /* 0x000fd00000000008 */
[----:B------:R-:W-:-:S08]  /*05a0*/  DFMA R8, R6, R8, R6 ;  /* 0x000000080608722b */ /* 0x000fd00000000006 */
[----:B------:R-:W-:-:S08]  /*05b0*/  DFMA R10, R8, -R4, 1 ;  /* 0x3ff00000080a742b */ /* 0x000fd00000000804 */
[----:B------:R-:W-:Y:S01]  /*05c0*/  DFMA R8, R8, R10, R8 ;  /* 0x0000000a0808722b */ /* 0x000fe20000000008 */
[----:B------:R-:W-:Y:S10]  /*05d0*/  @P0 BRA `(.L_x_4) ;  /* 0x0000000000200947 */ /* 0x000ff40003800000 */
[----:B------:R-:W-:Y:S01]  /*05e0*/  LOP3.LUT R0, R5, 0x7fffffff, RZ, 0xc0, !PT ;  /* 0x7fffffff05007812 */ /* 0x000fe200078ec0ff */
[----:B------:R-:W-:Y:S01]  /*05f0*/  IMAD.MOV.U32 R92, RZ, RZ, R4 ;  /* 0x000000ffff5c7224 */ /* 0x000fe200078e0004 */
[----:B------:R-:W-:Y:S01]  /*0600*/  MOV R100, 0x640 ;  /* 0x0000064000647802 */ /* 0x000fe20000000f00 */
[----:B------:R-:W-:Y:S02]  /*0610*/  IMAD.MOV.U32 R93, RZ, RZ, R5 ;  /* 0x000000ffff5d7224 */ /* 0x000fe400078e0005 */
[----:B------:R-:W-:-:S07]  /*0620*/  VIADD R11, R0, 0xfff00000 ;  /* 0xfff00000000b7836 */ /* 0x000fce0000000000 */
[----:B------:R-:W-:Y:S05]  /*0630*/  CALL.REL.NOINC `($__internal_0_$__cuda_sm20_dblrcp_rn_slowpath_v3) ;  /* 0x0000008000c47944 */ /* 0x000fea0003c00000 */
[----:B------:R-:W-:Y:S02]  /*0640*/  IMAD.MOV.U32 R8, RZ, RZ, R96 ;  /* 0x000000ffff087224 */ /* 0x000fe400078e0060 */
[----:B------:R-:W-:-:S07]  /*0650*/  IMAD.MOV.U32 R9, RZ, RZ, R97 ;  /* 0x000000ffff097224 */ /* 0x000fce00078e0061 */
.L_x_4:
[----:B------:R-:W-:Y:S05]  /*0660*/  BSYNC.RECONVERGENT B0 ;  /* 0x0000000000007941 */ /* 0x000fea0003800200 */
.L_x_3:
[----:B------:R-:W0:Y:S01]  /*0670*/  LDC.64 R4, c[0x0][0x3d0] ;  /* 0x0000f400ff047b82 */ /* 0x000e220000000a00 */
[----:B------:R-:W1:Y:S07]  /*0680*/  LDCU.128 UR4, c[0x0][0x3b0] ;  /* 0x00007600ff0477ac */ /* 0x000e6e0008000c00 */
[----:B------:R-:W2:Y:S08]  /*0690*/  LDC.64 R6, c[0x0][0x3c8] ;  /* 0x0000f200ff067b82 */ /* 0x000eb00000000a00 */
[----:B------:R-:W3:Y:S01]  /*06a0*/  LDC.64 R98, c[0x0][0x3d8] ;  /* 0x0000f600ff627b82 */ /* 0x000ee20000000a00 */
[----:B-1----:R-:W-:-:S02]  /*06b0*/  DMUL R30, R8, UR4 ;  /* 0x00000004081e7c28 */ /* 0x002fc40008000000 */
[----:B------:R-:W-:Y:S02]  /*06c0*/  DMUL R26, R8, UR6 ;  /* 0x00000006081a7c28 */ /* 0x000fe40008000000 */
[----:B0-----:R-:W-:-:S03]  /*06d0*/  DMUL R4, R4, R4 ;  /* 0x0000000404047228 */ /* 0x001fc60000000000 */
[----:B------:R-:W0:Y:S05]  /*06e0*/  LDC.64 R28, c[0x0][0x3c0] ;  /* 0x0000f000ff1c7b82 */ /* 0x000e2a0000000a00 */
[----:B--2---:R-:W-:Y:S01]  /*06f0*/  DFMA R4, R6, R6, R4 ;  /* 0x000000060604722b */ /* 0x004fe20000000004 */
[----:B------:R-:W-:Y:S02]  /*0700*/  IMAD.MOV.U32 R6, RZ, RZ, 0x0 ;  /* 0x00000000ff067424 */ /* 0x000fe400078e00ff */
[----:B------:R-:W-:-:S05]  /*0710*/  IMAD.MOV.U32 R7, RZ, RZ, 0x3fd80000 ;  /* 0x3fd80000ff077424 */ /* 0x000fca00078e00ff */
[----:B---3--:R-:W-:-:S06]  /*0720*/  DFMA R98, R98, R98, R4 ;  /* 0x000000626262722b */ /* 0x008fcc0000000004 */
[----:B------:R-:W1:Y:S01]  /*0730*/  MUFU.RSQ64H R101, R99 ;  /* 0x0000006300657308 */ /* 0x000e620000001c00 */
[----:B0-----:R-:W-:-:S03]  /*0740*/  DMUL R28, R8, R28 ;  /* 0x0000001c081c7228 */ /* 0x001fc60000000000 */
[----:B------:R-:W-:-:S04]  /*0750*/  IADD3 R100, PT, PT, R99, -0x3500000, RZ ;  /* 0xfcb0000063647810 */ /* 0x000fc80007ffe0ff */
[----:B------:R-:W-:Y:S02]  /*0760*/  ISETP.GE.U32.AND P0, PT, R100, 0x7ca00000, PT ;  /* 0x7ca000006400780c */ /* 0x000fe40003f06070 */
[----:B-1----:R-:W-:-:S08]  /*0770*/  DMUL R4, R100, R100 ;  /* 0x0000006464047228 */ /* 0x002fd00000000000 */
[----:B------:R-:W-:-:S08]  /*0780*/  DFMA R4, R98, -R4, 1 ;  /* 0x3ff000006204742b */ /* 0x000fd00000000804 */
[----:B------:R-:W-:Y:S02]  /*0790*/  DFMA R6, R4, R6, 0.5 ;  /* 0x3fe000000406742b */ /* 0x000fe40000000006 */
[----:B------:R-:W-:-:S08]  /*07a0*/  DMUL R4, R100, R4 ;  /* 0x0000000464047228 */ /* 0x000fd00000000000 */
[----:B------:R-:W-:-:S08]  /*07b0*/  DFMA R92, R6, R4, R100 ;  /* 0x00000004065c722b */ /* 0x000fd00000000064 */
[----:B------:R-:W-:Y:S02]  /*07c0*/  DMUL R94, R98, R92 ;  /* 0x0000005c625e7228 */ /* 0x000fe40000000000 */
[----:B------:R-:W-:Y:S02]  /*07d0*/  VIADD R7, R93, 0xfff00000 ;  /* 0xfff000005d077836 */ /* 0x000fe40000000000 */
[----:B------:R-:W-:-:S04]  /*07e0*/  IMAD.MOV.U32 R6, RZ, RZ, R92 ;  /* 0x000000ffff067224 */ /* 0x000fc800078e005c */
[----:B------:R-:W-:-:S08]  /*07f0*/  DFMA R96, R94, -R94, R98 ;  /* 0x8000005e5e60722b */ /* 0x000fd00000000062 */
[----:B------:R-:W-:Y:S01]  /*0800*/  DFMA R4, R96, R6, R94 ;  /* 0x000000066004722b */ /* 0x000fe2000000005e */
[----:B------:R-:W-:Y:S10]  /*0810*/  @!P0 BRA `(.L_x_5) ;  /* 0x0000000000148947 */ /* 0x000ff40003800000 */
[----:B------:R-:W-:Y:S01]  /*0820*/  IMAD.MOV.U32 R93, RZ, RZ, R7 ;  /* 0x000000ffff5d7224 */ /* 0x000fe200078e0007 */
[----:B------:R-:W-:-:S07]  /*0830*/  MOV R102, 0x850 ;  /* 0x0000085000667802 */ /* 0x000fce0000000f00 */
[----:B------:R-:W-:Y:S05]  /*0840*/  CALL.REL.NOINC `($__internal_2_$__cuda_sm20_dsqrt_rn_f64_mediumpath_v1) ;  /* 0x0000008800747944 */ /* 0x000fea0003c00000 */
[----:B------:R-:W-:Y:S02]  /*0850*/  IMAD.MOV.U32 R4, RZ, RZ, R94 ;  /* 0x000000ffff047224 */ /* 0x000fe400078e005e */
[----:B------:R-:W-:-:S07]  /*0860*/  IMAD.MOV.U32 R5, RZ, RZ, R95 ;  /* 0x000000ffff057224 */ /* 0x000fce00078e005f */
.L_x_5:
        /* <DEDUP_REMOVED lines=12> */
[----:B------:R-:W-:Y:S02]  /*0930*/  MOV R92, R4 ;  /* 0x00000004005c7202 */ /* 0x000fe40000000f00 */
[----:B------:R-:W-:Y:S01]  /*0940*/  MOV R100, 0x970 ;  /* 0x0000097000647802 */ /* 0x000fe20000000f00 */
[----:B------:R-:W-:-:S07]  /*0950*/  VIADD R11, R0, 0xfff00000 ;  /* 0xfff00000000b7836 */ /* 0x000fce0000000000 */
[----:B------:R-:W-:Y:S05]  /*0960*/  CALL.REL.NOINC `($__internal_0_$__cuda_sm20_dblrcp_rn_slowpath_v3) ;  /* 0x0000007c00f87944 */ /* 0x000fea0003c00000 */
[----:B------:R-:W-:Y:S02]  /*0970*/  IMAD.MOV.U32 R8, RZ, RZ, R96 ;  /* 0x000000ffff087224 */ /* 0x000fe400078e0060 */
[----:B------:R-:W-:-:S07]  /*0980*/  IMAD.MOV.U32 R9, RZ, RZ, R97 ;  /* 0x000000ffff097224 */ /* 0x000fce00078e0061 */
.L_x_7:
[----:B------:R-:W-:Y:S05]  /*0990*/  BSYNC.RECONVERGENT B0 ;  /* 0x0000000000007941 */ /* 0x000fea0003800200 */
.L_x_6:
[----:B------:R-:W0:Y:S01]  /*09a0*/  LDC.64 R4, c[0x0][0x400] ;  /* 0x00010000ff047b82 */ /* 0x000e220000000a00 */
[----:B------:R-:W1:Y:S01]  /*09b0*/  LDCU.128 UR8, c[0x0][0x3d0] ;  /* 0x00007a00ff0877ac */ /* 0x000e620008000c00 */
[----:B------:R-:W-:Y:S01]  /*09c0*/  DMUL R18, RZ, +INF ;  /* 0x7ff00000ff127828 */ /* 0x000fe20000000000 */
[----:B------:R-:W-:Y:S01]  /*09d0*/  BSSY.RECONVERGENT B0, `(.L_x_8) ;  /* 0x000077a000007945 */ /* 0x000fe20003800200 */
[----:B------:R-:W-:Y:S01]  /*09e0*/  CS2R R68, SRZ ;  /* 0x0000000000447805 */ /* 0x000fe2000001ff00 */
[----:B------:R-:W2:Y:S01]  /*09f0*/  LDCU.64 UR4, c[0x0][0x3c8] ;  /* 0x00007900ff0477ac */ /* 0x000ea20008000a00 */
[----:B------:R-:W-:Y:S02]  /*0a00*/  IMAD.MOV.U32 R12, RZ, RZ, RZ ;  /* 0x000000ffff0c7224 */ /* 0x000fe400078e00ff */
[----:B------:R-:W3:Y:S08]  /*0a10*/  LDC R10, c[0x0][0x408] ;  /* 0x00010200ff0a7b82 */ /* 0x000ef00000000800 */
[----:B------:R-:W4:Y:S01]  /*0a20*/  LDC.64 R22, c[0x0][0x3f8] ;  /* 0x0000fe00ff167b82 */ /* 0x000f220000000a00 */
[----:B-1----:R-:W-:-:S02]  /*0a30*/  DMUL R24, R8, UR8 ;  /* 0x0000000808187c28 */ /* 0x002fc40008000000 */
[C---:B------:R-:W-:Y:S02]  /*0a40*/  DMUL R20, R8.reuse, UR10 ;  /* 0x0000000a08147c28 */ /* 0x040fe40008000000 */
[----:B--2---:R-:W-:Y:S01]  /*0a50*/  DMUL R16, R8, UR4 ;  /* 0x0000000408107c28 */ /* 0x004fe20008000000 */
[----:B0-----:R-:W-:-:S05]  /*0a60*/  IADD3 R71, P0, PT, R4, 0xe0, RZ ;  /* 0x000000e004477810 */ /* 0x001fca0007f1e0ff */
[----:B------:R-:W-:Y:S01]  /*0a70*/  IMAD.X R70, RZ, RZ, R5, P0 ;  /* 0x000000ffff467224 */ /* 0x000fe200000e0605 */
[C---:B---3--:R-:W-:Y:S02]  /*0a80*/  LOP3.LUT R101, R10.reuse, 0x3, RZ, 0xc0, !PT ;  /* 0x000000030a657812 */ /* 0x048fe400078ec0ff */
[----:B------:R-:W-:Y:S01]  /*0a90*/  LOP3.LUT R10, R10, 0x7ffffffc, RZ, 0xc0, !PT ;  /* 0x7ffffffc0a0a7812 */ /* 0x000fe200078ec0ff */
[----:B----4-:R-:W-:-:S07]  /*0aa0*/  IMAD.WIDE.U32 R22, R13, 0x18, R22 ;  /* 0x000000180d167825 */ /* 0x010fce00078e0016 */
.L_x_127:
[----:B------:R-:W-:Y:S01]  /*0ab0*/  SHF.R.U32.HI R5, RZ, 0x2, R14 ;  /* 0x00000002ff057819 */ /* 0x000fe2000001160e */
[----:B------:R-:W-:Y:S01]  /*0ac0*/  IMAD.SHL.U32 R0, R79, 0x10, RZ ;  /* 0x000000104f007824 */ /* 0x000fe200078e00ff */
[----:B------:R-:W-:Y:S01]  /*0ad0*/  SHF.R.U32.HI R6, RZ, 0x2, R83 ;  /* 0x00000002ff067819 */ /* 0x000fe20000011653 */
[----:B------:R-:W-:Y:S01]  /*0ae0*/  UMOV UR4, 0x54442d18 ;  /* 0x54442d1800047882 */ /* 0x000fe20000000000 */
[----:B------:R-:W-:Y:S01]  /*0af0*/  LOP3.LUT R5, R5, R14, RZ, 0x3c, !PT ;  /* 0x0000000e05057212 */ /* 0x000fe200078e3cff */
[----:B------:R-:W-:Y:S01]  /*0b00*/  UMOV UR5, 0x401921fb ;  /* 0x401921fb00057882 */ /* 0x000fe20000000000 */
[----:B------:R-:W-:Y:S01]  /*0b10*/  LOP3.LUT R6, R6, R83, RZ, 0x3c, !PT ;  /* 0x0000005306067212 */ /* 0x000fe200078e3cff */
[----:B------:R-:W-:Y:S02]  /*0b20*/  BSSY.RECONVERGENT B1, `(.L_x_9) ;  /* 0x000001e000017945 */ /* 0x000fe40003800200 */
[----:B------:R-:W-:-:S05]  /*0b30*/  IMAD.SHL.U32 R4, R5, 0x2, RZ ;  /* 0x0000000205047824 */ /* 0x000fca00078e00ff */
[----:B------:R-:W-:-:S04]  /*0b40*/  LOP3.LUT R0, R79, R0, R4, 0x96, !PT ;  /* 0x000000004f007212 */ /* 0x000fc800078e9604 */
[----:B------:R-:W-:Y:S02]  /*0b50*/  LOP3.LUT R83, R0, R5, RZ, 0x3c, !PT ;  /* 0x0000000500537212 */ /* 0x000fe400078e3cff */
[----:B------:R-:W-:-:S03]  /*0b60*/  SHF.L.U32 R0, R6, 0x1, RZ ;  /* 0x0000000106007819 */ /* 0x000fc600000006ff */
[----:B------:R-:W-:-:S05]  /*0b70*/  IMAD.SHL.U32 R5, R83, 0x10, RZ ;  /* 0x0000001053057824 */ /* 0x000fca00078e00ff */
[----:B------:R-:W-:Y:S01]  /*0b80*/  LOP3.LUT R6, R6, R0, R5, 0x96, !PT ;  /* 0x0000000006067212 */ /* 0x000fe200078e9605 */
[----:B------:R-:W-:Y:S01]  /*0b90*/  IMAD.MOV.U32 R5, RZ, RZ, 0x2f800000 ;  /* 0x2f800000ff057424 */ /* 0x000fe200078e00ff */
[C---:B------:R-:W-:Y:S02]  /*0ba0*/  IADD3 R0, PT, PT, R75.reuse, 0x587c5, R83 ;  /* 0x000587c54b007810 */ /* 0x040fe40007ffe053 */
[----:B------:R-:W-:Y:S02]  /*0bb0*/  LOP3.LUT R8, R6, R83, RZ, 0x3c, !PT ;  /* 0x0000005306087212 */ /* 0x000fe400078e3cff */
[----:B------:R-:W-:Y:S02]  /*0bc0*/  I2FP.F32.U32 R0, R0 ;  /* 0x0000000000007245 */ /* 0x000fe40000201000 */
[----:B------:R-:W-:-:S03]  /*0bd0*/  IADD3 R4, PT, PT, R75, 0xb0f8a, R8 ;  /* 0x000b0f8a4b047810 */ /* 0x000fc60007ffe008 */
[----:B------:R-:W-:Y:S01]  /*0be0*/  FFMA R0, R0, R5, 1.1641532182693481445e-10 ;  /* 0x2f00000000007423 */ /* 0x000fe20000000005 */
[----:B------:R-:W-:-:S03]  /*0bf0*/  I2FP.F32.U32 R4, R4 ;  /* 0x0000000400047245 */ /* 0x000fc60000201000 */
[----:B0-----:R-:W0:Y:S02]  /*0c00*/  F2F.F64.F32 R32, R0 ;  /* 0x0000000000207310 */ /* 0x001e240000201800 */
[----:B------:R-:W-:-:S04]  /*0c10*/  FFMA R5, R4, R5, 1.1641532182693481445e-10 ;  /* 0x2f00000004057423 */ /* 0x000fc80000000005 */
[----:B------:R-:W-:Y:S02]  /*0c20*/  VIADD R4, R5, 0xf3000000 ;  /* 0xf300000005047836 */ /* 0x000fe40000000000 */
[----:B------:R1:W2:Y:S03]  /*0c30*/  MUFU.RSQ R6, R5 ;  /* 0x0000000500067308 */ /* 0x0002a60000001400 */
[----:B------:R-:W-:Y:S01]  /*0c40*/  ISETP.GT.U32.AND P0, PT, R4, 0x727fffff, PT ;  /* 0x727fffff0400780c */ /* 0x000fe20003f04070 */
[----:B0-----:R-:W-:-:S12]  /*0c50*/  DMUL R32, R32, UR4 ;  /* 0x0000000420207c28 */ /* 0x001fd80008000000 */
[----:B-1----:R-:W-:Y:S05]  /*0c60*/  @!P0 BRA `(.L_x_10) ;  /* 0x0000000000148947 */ /* 0x002fea0003800000 */
[----:B------:R-:W-:Y:S01]  /*0c70*/  IMAD.MOV.U32 R0, RZ, RZ, R5 ;  /* 0x000000ffff007224 */ /* 0x000fe200078e0005 */
[----:B------:R-:W-:-:S07]  /*0c80*/  MOV R13, 0xca0 ;  /* 0x00000ca0000d7802 */ /* 0x000fce0000000f00 */
[----:B--2---:R-:W-:Y:S05]  /*0c90*/  CALL.REL.NOINC `($__internal_3_$__cuda_sm20_sqrt_rn_f32_slowpath) ;  /* 0x0000008800047944 */ /* 0x004fea0003c00000 */
[----:B------:R-:W-:Y:S01]  /*0ca0*/  IMAD.MOV.U32 R34, RZ, RZ, R0 ;  /* 0x000000ffff227224 */ /* 0x000fe200078e0000 */
[----:B------:R-:W-:Y:S06]  /*0cb0*/  BRA `(.L_x_11) ;  /* 0x0000000000107947 */ /* 0x000fec0003800000 */
.L_x_10:
[----:B--2---:R-:W-:Y:S01]  /*0cc0*/  FMUL.FTZ R34, R5, R6 ;  /* 0x0000000605227220 */ /* 0x004fe20000410000 */
[----:B------:R-:W-:-:S03]  /*0cd0*/  FMUL.FTZ R0, R6, 0.5 ;  /* 0x3f00000006007820 */ /* 0x000fc60000410000 */
[----:B------:R-:W-:-:S04]  /*0ce0*/  FFMA R5, -R34, R34, R5 ;  /* 0x0000002222057223 */ /* 0x000fc80000000105 */
[----:B------:R-:W-:-:S07]  /*0cf0*/  FFMA R34, R5, R0, R34 ;  /* 0x0000000005227223 */ /* 0x000fce0000000022 */
.L_x_11:
[----:B------:R-:W-:Y:S05]  /*0d00*/  BSYNC.RECONVERGENT B1 ;  /* 0x0000000000017941 */ /* 0x000fea0003800200 */
.L_x_9:
[----:B------:R-:W-:Y:S01]  /*0d10*/  SHF.R.U32.HI R0, RZ, 0x2, R3 ;  /* 0x00000002ff007819 */ /* 0x000fe20000011603 */
[----:B------:R-:W-:Y:S01]  /*0d20*/  IMAD.MOV.U32 R38, RZ, RZ, 0x447a0000 ;  /* 0x447a0000ff267424 */ /* 0x000fe200078e00ff */
[----:B------:R-:W-:Y:S01]  /*0d30*/  MOV R5, 0x3a83126f ;  /* 0x3a83126f00057802 */ /* 0x000fe20000000f00 */
[----:B------:R-:W-:Y:S01]  /*0d40*/  BSSY.RECONVERGENT B1, `(.L_x_12) ;  /* 0x0000015000017945 */ /* 0x000fe20003800200 */
[----:B------:R-:W-:Y:S01]  /*0d50*/  LOP3.LUT R0, R0, R3, RZ, 0x3c, !PT ;  /* 0x0000000300007212 */ /* 0x000fe200078e3cff */
[----:B------:R-:W-:-:S04]  /*0d60*/  IMAD.SHL.U32 R3, R8, 0x10, RZ ;  /* 0x0000001008037824 */ /* 0x000fc800078e00ff */
[----:B------:R-:W-:-:S05]  /*0d70*/  IMAD.SHL.U32 R4, R0, 0x2, RZ ;  /* 0x0000000200047824 */ /* 0x000fca00078e00ff */
[----:B------:R-:W-:Y:S01]  /*0d80*/  LOP3.LUT R3, R0, R4, R3, 0x96, !PT ;  /* 0x0000000400037212 */ /* 0x000fe200078e9603 */
[----:B------:R-:W-:-:S03]  /*0d90*/  FFMA R4, R5, -R38, 1 ;  /* 0x3f80000005047423 */ /* 0x000fc60000000826 */
[----:B------:R-:W-:Y:S01]  /*0da0*/  LOP3.LUT R74, R3, R8, RZ, 0x3c, !PT ;  /* 0x00000008034a7212 */ /* 0x000fe200078e3cff */
[----:B------:R-:W-:Y:S02]  /*0db0*/  IMAD.MOV.U32 R3, RZ, RZ, 0x2f800000 ;  /* 0x2f800000ff037424 */ /* 0x000fe400078e00ff */
[----:B------:R-:W-:Y:S01]  /*0dc0*/  FFMA R4, R4, R5, 0.0010000000474974513054 ;  /* 0x3a83126f04047423 */ /* 0x000fe20000000005 */
[----:B------:R-:W-:-:S04]  /*0dd0*/  IADD3 R0, PT, PT, R75, 0x10974f, R74 ;  /* 0x0010974f4b007810 */ /* 0x000fc80007ffe04a */
[----:B------:R-:W-:-:S05]  /*0de0*/  I2FP.F32.U32 R0, R0 ;  /* 0x0000000000007245 */ /* 0x000fca0000201000 */
[----:B------:R-:W-:-:S04]  /*0df0*/  FFMA R0, R0, R3, 1.1641532182693481445e-10 ;  /* 0x2f00000000007423 */ /* 0x000fc80000000003 */
[----:B------:R-:W-:-:S04]  /*0e00*/  FADD R3, R73, R0 ;  /* 0x0000000049037221 */ /* 0x000fc80000000000 */
[----:B------:R-:W0:Y:S01]  /*0e10*/  FCHK P0, R3, 1000 ;  /* 0x447a000003007902 */ /* 0x000e220000000000 */
[----:B------:R-:W-:-:S04]  /*0e20*/  FFMA R0, R3, R4, RZ ;  /* 0x0000000403007223 */ /* 0x000fc800000000ff */
[----:B------:R-:W-:-:S04]  /*0e30*/  FFMA R5, R0, -1000, R3 ;  /* 0xc47a000000057823 */ /* 0x000fc80000000003 */
[----:B------:R-:W-:Y:S01]  /*0e40*/  FFMA R4, R4, R5, R0 ;  /* 0x0000000504047223 */ /* 0x000fe20000000000 */
[----:B0-----:R-:W-:Y:S06]  /*0e50*/  @!P0 BRA `(.L_x_13) ;  /* 0x00000000000c8947 */ /* 0x001fec0003800000 */
[----:B------:R-:W-:-:S07]  /*0e60*/  MOV R13, 0xe80 ;  /* 0x00000e80000d7802 */ /* 0x000fce0000000f00 */
[----:B------:R-:W-:Y:S05]  /*0e70*/  CALL.REL.NOINC `($__internal_4_$__cuda_sm3x_div_rn_noftz_f32_slowpath) ;  /* 0x0000008400e87944 */ /* 0x000fea0003c00000 */
[----:B------:R-:W-:-:S07]  /*0e80*/  IMAD.MOV.U32 R4, RZ, RZ, R3 ;  /* 0x000000ffff047224 */ /* 0x000fce00078e0003 */
.L_x_13:
[----:B------:R-:W-:Y:S05]  /*0e90*/  BSYNC.RECONVERGENT B1 ;  /* 0x0000000000017941 */ /* 0x000fea0003800200 */
.L_x_12:
[----:B------:R-:W-:Y:S01]  /*0ea0*/  SHF.R.U32.HI R3, RZ, 0x2, R2 ;  /* 0x00000002ff037819 */ /* 0x000fe20000011602 */
[----:B------:R-:W-:Y:S01]  /*0eb0*/  IMAD.SHL.U32 R0, R74, 0x10, RZ ;  /* 0x000000104a007824 */ /* 0x000fe200078e00ff */
[----:B------:R-:W-:Y:S01]  /*0ec0*/  BSSY.RECONVERGENT B1, `(.L_x_14) ;  /* 0x0000019000017945 */ /* 0x000fe20003800200 */
[----:B------:R-:W-:Y:S01]  /*0ed0*/  VIADD R75, R75, 0x161f14 ;  /* 0x00161f144b4b7836 */ /* 0x000fe20000000000 */
[----:B------:R-:W-:Y:S01]  /*0ee0*/  LOP3.LUT R3, R3, R2, RZ, 0x3c, !PT ;  /* 0x0000000203037212 */ /* 0x000fe200078e3cff */
[----:B------:R-:W-:Y:S02]  /*0ef0*/  IMAD.MOV.U32 R5, RZ, RZ, 0x2f800000 ;  /* 0x2f800000ff057424 */ /* 0x000fe400078e00ff */
[----:B------:R-:W-:Y:S02]  /*0f00*/  IMAD.MOV.U32 R7, RZ, RZ, 0x3a83126f ;  /* 0x3a83126fff077424 */ /* 0x000fe400078e00ff */
[----:B------:R-:W-:-:S05]  /*0f10*/  IMAD.SHL.U32 R2, R3, 0x2, RZ ;  /* 0x0000000203027824 */ /* 0x000fca00078e00ff */
[----:B------:R-:W-:-:S04]  /*0f20*/  LOP3.LUT R3, R3, R2, R0, 0x96, !PT ;  /* 0x0000000203037212 */ /* 0x000fc800078e9600 */
[----:B------:R-:W-:Y:S02]  /*0f30*/  LOP3.LUT R84, R3, R74, RZ, 0x3c, !PT ;  /* 0x0000004a03547212 */ /* 0x000fe400078e3cff */
[----:B------:R-:W0:Y:S03]  /*0f40*/  F2F.F64.F32 R2, R4 ;  /* 0x0000000400027310 */ /* 0x000e260000201800 */
[----:B------:R-:W-:-:S05]  /*0f50*/  IMAD.IADD R0, R84, 0x1, R75 ;  /* 0x0000000154007824 */ /* 0x000fca00078e024b */
[----:B------:R-:W-:-:S05]  /*0f60*/  I2FP.F32.U32 R0, R0 ;  /* 0x0000000000007245 */ /* 0x000fca0000201000 */
[----:B------:R-:W-:Y:S01]  /*0f70*/  FFMA R5, R0, R5, 1.1641532182693481445e-10 ;  /* 0x2f00000000057423 */ /* 0x000fe20000000005 */
[----:B------:R-:W-:Y:S01]  /*0f80*/  FFMA R0, R7, -R38, 1 ;  /* 0x3f80000007007423 */ /* 0x000fe20000000826 */
[----:B0-----:R-:W-:Y:S02]  /*0f90*/  DADD R14, R2, -0.5 ;  /* 0xbfe00000020e7429 */ /* 0x001fe40000000000 */
[----:B------:R-:W-:Y:S01]  /*0fa0*/  FADD R6, R72, R5 ;  /* 0x0000000548067221 */ /* 0x000fe20000000000 */
[----:B------:R-:W-:-:S03]  /*0fb0*/  FFMA R0, R0, R7, 0.0010000000474974513054 ;  /* 0x3a83126f00007423 */ /* 0x000fc60000000007 */
[----:B------:R-:W0:Y:S01]  /*0fc0*/  FCHK P0, R6, 1000 ;  /* 0x447a000006007902 */ /* 0x000e220000000000 */
[----:B------:R-:W-:-:S04]  /*0fd0*/  FFMA R5, R0, R6, RZ ;  /* 0x0000000600057223 */ /* 0x000fc800000000ff */
[----:B------:R-:W-:-:S04]  /*0fe0*/  FFMA R2, R5, -1000, R6 ;  /* 0xc47a000005027823 */ /* 0x000fc80000000006 */
[----:B------:R-:W-:Y:S01]  /*0ff0*/  FFMA R0, R0, R2, R5 ;  /* 0x0000000200007223 */ /* 0x000fe20000000005 */
[----:B0-----:R-:W-:Y:S06]  /*1000*/  @!P0 BRA `(.L_x_15) ;  /* 0x0000000000108947 */ /* 0x001fec0003800000 */
[----:B------:R-:W-:Y:S02]  /*1010*/  MOV R3, R6 ;  /* 0x0000000600037202 */ /* 0x000fe40000000f00 */
[----:B------:R-:W-:-:S07]  /*1020*/  MOV R13, 0x1040 ;  /* 0x00001040000d7802 */ /* 0x000fce0000000f00 */
[----:B------:R-:W-:Y:S05]  /*1030*/  CALL.REL.NOINC `($__internal_4_$__cuda_sm3x_div_rn_noftz_f32_slowpath) ;  /* 0x0000008400787944 */ /* 0x000fea0003c00000 */
[----:B------:R-:W-:-:S07]  /*1040*/  IMAD.MOV.U32 R0, RZ, RZ, R3 ;  /* 0x000000ffff007224 */ /* 0x000fce00078e0003 */
.L_x_15:
[----:B------:R-:W-:Y:S05]  /*1050*/  BSYNC.RECONVERGENT B1 ;  /* 0x0000000000017941 */ /* 0x000fea0003800200 */
.L_x_14:
[----:B------:R-:W0:Y:S01]  /*1060*/  F2F.F64.F32 R2, R0 ;  /* 0x0000000000027310 */ /* 0x000e220000201800 */
[----:B------:R-:W1:Y:S01]  /*1070*/  LDCU.128 UR4, c[0x0][0x3d0] ;  /* 0x00007a00ff0477ac */ /* 0x000e620008000c00 */
[----:B------:R-:W-:Y:S01]  /*1080*/  BSSY.RECONVERGENT B1, `(.L_x_16) ;  /* 0x0000028000017945 */ /* 0x000fe20003800200 */
[----:B------:R-:W2:Y:S01]  /*1090*/  LDCU.128 UR16, c[0x0][0x3c0] ;  /* 0x00007800ff1077ac */ /* 0x000ea20008000c00 */
[----:B------:R-:W3:Y:S01]  /*10a0*/  LDCU.128 UR12, c[0x0][0x3b0] ;  /* 0x00007600ff0c77ac */ /* 0x000ee20008000c00 */
[----:B------:R-:W4:Y:S01]  /*10b0*/  LDCU.128 UR8, c[0x0][0x3a0] ;  /* 0x00007400ff0877ac */ /* 0x000f220008000c00 */
[----:B0-----:R-:W-:-:S08]  /*10c0*/  DADD R2, R2, -0.5 ;  /* 0xbfe0000002027429 */ /* 0x001fd00000000000 */
[C---:B-1----:R-:W-:Y:S01]  /*10d0*/  DMUL R6, R2.reuse, UR4 ;  /* 0x0000000402067c28 */ /* 0x042fe20008000000 */
[----:B------:R-:W0:Y:S01]  /*10e0*/  LDCU.64 UR4, c[0x0][0x398] ;  /* 0x00007300ff0477ac */ /* 0x000e220008000a00 */
[C---:B--2---:R-:W-:Y:S02]  /*10f0*/  DMUL R4, R2.reuse, UR18 ;  /* 0x0000001202047c28 */ /* 0x044fe40008000000 */
[----:B------:R-:W-:-:S04]  /*1100*/  DMUL R2, R2, UR6 ;  /* 0x0000000602027c28 */ /* 0x000fc80008000000 */
[C---:B---3--:R-:W-:Y:S02]  /*1110*/  DFMA R6, R14.reuse, UR14, R6 ;  /* 0x0000000e0e067c2b */ /* 0x048fe40008000006 */
[C---:B------:R-:W-:Y:S02]  /*1120*/  DFMA R4, R14.reuse, UR12, R4 ;  /* 0x0000000c0e047c2b */ /* 0x040fe40008000004 */
[----:B------:R-:W-:-:S04]  /*1130*/  DFMA R2, R14, UR16, R2 ;  /* 0x000000100e027c2b */ /* 0x000fc80008000002 */
[----:B----4-:R-:W-:Y:S01]  /*1140*/  DADD R42, R6, UR8 ;  /* 0x00000008062a7e29 */ /* 0x010fe20008000000 */
[----:B------:R-:W-:Y:S01]  /*1150*/  IMAD.MOV.U32 R6, RZ, RZ, 0x0 ;  /* 0x00000000ff067424 */ /* 0x000fe200078e00ff */
[----:B0-----:R-:W-:Y:S01]  /*1160*/  DADD R44, R4, UR4 ;  /* 0x00000004042c7e29 */ /* 0x001fe20008000000 */
[----:B------:R-:W-:Y:S01]  /*1170*/  IMAD.MOV.U32 R7, RZ, RZ, 0x3fd80000 ;  /* 0x3fd80000ff077424 */ /* 0x000fe200078e00ff */
[----:B------:R-:W-:-:S04]  /*1180*/  DADD R40, R2, UR10 ;  /* 0x0000000a02287e29 */ /* 0x000fc80008000000 */
[----:B------:R-:W-:-:S08]  /*1190*/  DMUL R4, R42, R42 ;  /* 0x0000002a2a047228 */ /* 0x000fd00000000000 */
[----:B------:R-:W-:-:S08]  /*11a0*/  DFMA R4, R44, R44, R4 ;  /* 0x0000002c2c04722b */ /* 0x000fd00000000004 */
[----:B------:R-:W-:-:S06]  /*11b0*/  DFMA R98, R40, R40, R4 ;  /* 0x000000282862722b */ /* 0x000fcc0000000004 */
[----:B------:R-:W0:Y:S04]  /*11c0*/  MUFU.RSQ64H R3, R99 ;  /* 0x0000006300037308 */ /* 0x000e280000001c00 */
[----:B------:R-:W-:-:S05]  /*11d0*/  VIADD R2, R99, 0xfcb00000 ;  /* 0xfcb0000063027836 */ /* 0x000fca0000000000 */
[----:B------:R-:W-:Y:S01]  /*11e0*/  ISETP.GE.U32.AND P0, PT, R2, 0x7ca00000, PT ;  /* 0x7ca000000200780c */ /* 0x000fe20003f06070 */
[----:B0-----:R-:W-:-:S08]  /*11f0*/  DMUL R4, R2, R2 ;  /* 0x0000000202047228 */ /* 0x001fd00000000000 */
        /* <DEDUP_REMOVED lines=11> */
[----:B------:R-:W-:Y:S01]  /*12b0*/  MOV R102, 0x12e0 ;  /* 0x000012e000667802 */ /* 0x000fe20000000f00 */
[----:B------:R-:W-:-:S07]  /*12c0*/  IMAD.MOV.U32 R93, RZ, RZ, R7 ;  /* 0x000000ffff5d7224 */ /* 0x000fce00078e0007 */
[----:B------:R-:W-:Y:S05]  /*12d0*/  CALL.REL.NOINC `($__internal_2_$__cuda_sm20_dsqrt_rn_f64_mediumpath_v1) ;  /* 0x0000007c00d07944 */ /* 0x000fea0003c00000 */
[----:B------:R-:W-:Y:S01]  /*12e0*/  MOV R4, R94 ;  /* 0x0000005e00047202 */ /* 0x000fe20000000f00 */
[----:B------:R-:W-:-:S07]  /*12f0*/  IMAD.MOV.U32 R5, RZ, RZ, R95 ;  /* 0x000000ffff057224 */ /* 0x000fce00078e005f */
.L_x_17:
[----:B------:R-:W-:Y:S05]  /*1300*/  BSYNC.RECONVERGENT B1 ;  /* 0x0000000000017941 */ /* 0x000fea0003800200 */
.L_x_16:
        /* <DEDUP_REMOVED lines=18> */
.L_x_19:
[----:B------:R-:W-:Y:S05]  /*1430*/  BSYNC.RECONVERGENT B1 ;  /* 0x0000000000017941 */ /* 0x000fea0003800200 */
.L_x_18:
[----:B------:R-:W-:Y:S01]  /*1440*/  DSETP.NEU.AND P0, PT, R32, +INF , PT ;  /* 0x7ff000002000742a */ /* 0x000fe20003f0d000 */
[----:B------:R-:W-:Y:S01]  /*1450*/  BSSY.RECONVERGENT B1, `(.L_x_20) ;  /* 0x000001f000017945 */ /* 0x000fe20003800200 */
[-C--:B------:R-:W-:Y:S01]  /*1460*/  DMUL R44, R44, R6.reuse ;  /* 0x000000062c2c7228 */ /* 0x080fe20000000000 */
[----:B------:R-:W-:Y:S01]  /*1470*/  IMAD.MOV.U32 R0, RZ, RZ, 0x1 ;  /* 0x00000001ff007424 */ /* 0x000fe200078e00ff */
[-C--:B------:R-:W-:Y:S01]  /*1480*/  DMUL R42, R42, R6.reuse ;  /* 0x000000062a2a7228 */ /* 0x080fe20000000000 */
[----:B------:R-:W-:Y:S01]  /*1490*/  MOV R2, R18 ;  /* 0x0000001200027202 */ /* 0x000fe20000000f00 */
[----:B------:R-:W-:Y:S01]  /*14a0*/  DMUL R40, R40, R6 ;  /* 0x0000000628287228 */ /* 0x000fe20000000000 */
[----:B------:R-:W-:-:S07]  /*14b0*/  IMAD.MOV.U32 R3, RZ, RZ, R19 ;  /* 0x000000ffff037224 */ /* 0x000fce00078e0013 */
[----:B------:R-:W-:Y:S05]  /*14c0*/  @!P0 BRA `(.L_x_21) ;  /* 0x00000000005c8947 */ /* 0x000fea0003800000 */
[----:B------:R-:W-:Y:S01]  /*14d0*/  UMOV UR4, 0x6dc9c883 ;  /* 0x6dc9c88300047882 */ /* 0x000fe20000000000 */
[----:B------:R-:W-:Y:S01]  /*14e0*/  UMOV UR5, 0x3fe45f30 ;  /* 0x3fe45f3000057882 */ /* 0x000fe20000000000 */
[C---:B------:R-:W-:Y:S01]  /*14f0*/  DSETP.GE.AND P0, PT, R32.reuse, 2.14748364800000000000e+09, PT ;  /* 0x41e000002000742a */ /* 0x040fe20003f06000 */
[----:B------:R-:W-:Y:S01]  /*1500*/  BSSY.RECONVERGENT B3, `(.L_x_22) ;  /* 0x0000012000037945 */ /* 0x000fe20003800200 */
[----:B------:R-:W-:Y:S01]  /*1510*/  DMUL R4, R32, UR4 ;  /* 0x0000000420047c28 */ /* 0x000fe20008000000 */
[----:B------:R-:W-:Y:S01]  /*1520*/  UMOV UR4, 0x54442d18 ;  /* 0x54442d1800047882 */ /* 0x000fe20000000000 */
[----:B------:R-:W-:-:S04]  /*1530*/  UMOV UR5, 0x3ff921fb ;  /* 0x3ff921fb00057882 */ /* 0x000fc80000000000 */
[----:B------:R-:W0:Y:S08]  /*1540*/  F2I.F64 R0, R4 ;  /* 0x0000000400007311 */ /* 0x000e300000301100 */
[----:B0-----:R-:W0:Y:S02]  /*1550*/  I2F.F64 R2, R0 ;  /* 0x0000000000027312 */ /* 0x001e240000201c00 */
[----:B0-----:R-:W-:Y:S01]  /*1560*/  DFMA R6, R2, -UR4, R32 ;  /* 0x8000000402067c2b */ /* 0x001fe20008000020 */
[----:B------:R-:W-:Y:S01]  /*1570*/  UMOV UR4, 0x33145c00 ;  /* 0x33145c0000047882 */ /* 0x000fe20000000000 */
[----:B------:R-:W-:-:S06]  /*1580*/  UMOV UR5, 0x3c91a626 ;  /* 0x3c91a62600057882 */ /* 0x000fcc0000000000 */
[----:B------:R-:W-:Y:S01]  /*1590*/  DFMA R6, R2, -UR4, R6 ;  /* 0x8000000402067c2b */ /* 0x000fe20008000006 */
[----:B------:R-:W-:Y:S01]  /*15a0*/  UMOV UR4, 0x252049c0 ;  /* 0x252049c000047882 */ /* 0x000fe20000000000 */
[----:B------:R-:W-:-:S06]  /*15b0*/  UMOV UR5, 0x397b839a ;  /* 0x397b839a00057882 */ /* 0x000fcc0000000000 */
[----:B------:R-:W-:Y:S01]  /*15c0*/  DFMA R2, R2, -UR4, R6 ;  /* 0x8000000402027c2b */ /* 0x000fe20008000006 */
[----:B------:R-:W-:Y:S10]  /*15d0*/  @!P0 BRA `(.L_x_23) ;  /* 0x0000000000108947 */ /* 0x000ff40003800000 */
[----:B------:R-:W-:Y:S01]  /*15e0*/  IMAD.MOV.U32 R0, RZ, RZ, R32 ;  /* 0x000000ffff007224 */ /* 0x000fe200078e0020 */
[----:B------:R-:W-:Y:S01]  /*15f0*/  MOV R99, 0x1620 ;  /* 0x0000162000637802 */ /* 0x000fe20000000f00 */
[----:B------:R-:W-:-:S07]  /*1600*/  IMAD.MOV.U32 R98, RZ, RZ, R33 ;  /* 0x000000ffff627224 */ /* 0x000fce00078e0021 */
[----:B------:R-:W-:Y:S05]  /*1610*/  CALL.REL.NOINC `($_Z6render3Ray3VecS0_3ColPS1_P6SphereiPi$__internal_trig_reduction_slowpathd) ;  /* 0x0000009000547944 */ /* 0x000fea0003c00000 */
.L_x_23:
[----:B------:R-:W-:Y:S05]  /*1620*/  BSYNC.RECONVERGENT B3 ;  /* 0x0000000000037941 */ /* 0x000fea0003800200 */
.L_x_22:
[----:B------:R-:W-:-:S07]  /*1630*/  VIADD R0, R0, 0x1 ;  /* 0x0000000100007836 */ /* 0x000fce0000000000 */
.L_x_21:
[----:B------:R-:W-:Y:S05]  /*1640*/  BSYNC.RECONVERGENT B1 ;  /* 0x0000000000017941 */ /* 0x000fea0003800200 */
.L_x_20:
[----:B------:R-:W0:Y:S01]  /*1650*/  LDCU.64 UR4, c[0x4][0x58] ;  /* 0x01000b00ff0477ac */ /* 0x000e220008000a00 */
[----:B------:R-:W-:-:S05]  /*1660*/  IMAD.SHL.U32 R4, R0, 0x40, RZ ;  /* 0x0000004000047824 */ /* 0x000fca00078e00ff */
[----:B------:R-:W-:-:S04]  /*1670*/  LOP3.LUT R4, R4, 0x40, RZ, 0xc0, !PT ;  /* 0x0000004004047812 */ /* 0x000fc800078ec0ff */
[----:B0-----:R-:W-:-:S05]  /*1680*/  IADD3 R4, P0, PT, R4, UR4, RZ ;  /* 0x0000000404047c10 */ /* 0x001fca000ff1e0ff */
[----:B------:R-:W-:-:S05]  /*1690*/  IMAD.X R5, RZ, RZ, UR5, P0 ;  /* 0x00000005ff057e24 */ /* 0x000fca00080e06ff */
[----:B------:R-:W2:Y:S04]  /*16a0*/  LDG.E.128.CONSTANT R36, desc[UR36][R4.64] ;  /* 0x0000002404247981 */ /* 0x000ea8000c1e9d00 */
[----:B------:R-:W3:Y:S04]  /*16b0*/  LDG.E.128.CONSTANT R48, desc[UR36][R4.64+0x10] ;  /* 0x0000102404307981 */ /* 0x000ee8000c1e9d00 */
[----:B------:R-:W4:Y:S01]  /*16c0*/  LDG.E.128.CONSTANT R52, desc[UR36][R4.64+0x20] ;  /* 0x0000202404347981 */ /* 0x000f22000c1e9d00 */
[----:B------:R-:W-:Y:S01]  /*16d0*/  LOP3.LUT R6, R0, 0x1, RZ, 0xc0, !PT ;  /* 0x0000000100067812 */ /* 0x000fe200078ec0ff */
[----:B------:R-:W-:Y:S01]  /*16e0*/  IMAD.MOV.U32 R14, RZ, RZ, 0x20fd8164 ;  /* 0x20fd8164ff0e7424 */ /* 0x000fe200078e00ff */
[----:B------:R-:W-:Y:S01]  /*16f0*/  DSETP.NEU.AND P1, PT, R32, +INF , PT ;  /* 0x7ff000002000742a */ /* 0x000fe20003f2d000 */
[----:B------:R-:W-:Y:S01]  /*1700*/  IMAD.MOV.U32 R9, RZ, RZ, 0x3da8ff83 ;  /* 0x3da8ff83ff097424 */ /* 0x000fe200078e00ff */
[----:B------:R-:W-:Y:S01]  /*1710*/  ISETP.NE.U32.AND P0, PT, R6, 0x1, PT ;  /* 0x000000010600780c */ /* 0x000fe20003f05070 */
[----:B------:R-:W-:Y:S01]  /*1720*/  DMUL R6, R2, R2 ;  /* 0x0000000202067228 */ /* 0x000fe20000000000 */
[----:B------:R-:W-:Y:S02]  /*1730*/  BSSY.RECONVERGENT B1, `(.L_x_24) ;  /* 0x0000029000017945 */ /* 0x000fe40003800200 */
[----:B------:R-:W-:-:S02]  /*1740*/  FSEL R14, R14, -8.06006814911005101289e+34, !P0 ;  /* 0xf9785eba0e0e7808 */ /* 0x000fc40004000000 */
[----:B------:R-:W-:-:S06]  /*1750*/  FSEL R15, -R9, 0.11223486810922622681, !P0 ;  /* 0x3de5db65090f7808 */ /* 0x000fcc0004000100 */
[----:B--2---:R-:W-:-:S08]  /*1760*/  DFMA R36, R6, R14, R36 ;  /* 0x0000000e0624722b */ /* 0x004fd00000000024 */
[----:B------:R-:W-:-:S08]  /*1770*/  DFMA R36, R6, R36, R38 ;  /* 0x000000240624722b */ /* 0x000fd00000000026 */
[----:B---3--:R-:W-:-:S08]  /*1780*/  DFMA R36, R6, R36, R48 ;  /* 0x000000240624722b */ /* 0x008fd00000000030 */
[----:B------:R-:W-:-:S08]  /*1790*/  DFMA R36, R6, R36, R50 ;  /* 0x000000240624722b */ /* 0x000fd00000000032 */
[----:B----4-:R-:W-:-:S08]  /*17a0*/  DFMA R36, R6, R36, R52 ;  /* 0x000000240624722b */ /* 0x010fd00000000034 */
[----:B------:R-:W-:-:S08]  /*17b0*/  DFMA R36, R6, R36, R54 ;  /* 0x000000240624722b */ /* 0x000fd00000000036 */
[----:B------:R-:W-:Y:S02]  /*17c0*/  DFMA R2, R36, R2, R2 ;  /* 0x000000022402722b */ /* 0x000fe40000000002 */
[----:B------:R-:W-:-:S10]  /*17d0*/  DFMA R6, R6, R36, 1 ;  /* 0x3ff000000606742b */ /* 0x000fd40000000024 */
[----:B------:R-:W-:Y:S02]  /*17e0*/  FSEL R4, R6, R2, !P0 ;  /* 0x0000000206047208 */ /* 0x000fe40004000000 */
[----:B------:R-:W-:Y:S02]  /*17f0*/  FSEL R5, R7, R3, !P0 ;  /* 0x0000000307057208 */ /* 0x000fe40004000000 */
[----:B------:R-:W-:Y:S02]  /*1800*/  LOP3.LUT P0, RZ, R0, 0x2, RZ, 0xc0, !PT ;  /* 0x0000000200ff7812 */ /* 0x000fe4000780c0ff */
[----:B------:R-:W-:Y:S02]  /*1810*/  MOV R0, RZ ;  /* 0x000000ff00007202 */ /* 0x000fe40000000f00 */
[----:B------:R-:W-:-:S10]  /*1820*/  DADD R2, RZ, -R4 ;  /* 0x00000000ff027229 */ /* 0x000fd40000000804 */
[----:B------:R-:W-:Y:S01]  /*1830*/  FSEL R36, R4, R2, !P0 ;  /* 0x0000000204247208 */ /* 0x000fe20004000000 */
[----:B------:R-:W-:Y:S01]  /*1840*/  IMAD.MOV.U32 R2, RZ, RZ, R18 ;  /* 0x000000ffff027224 */ /* 0x000fe200078e0012 */
[----:B------:R-:W-:Y:S01]  /*1850*/  FSEL R37, R5, R3, !P0 ;  /* 0x0000000305257208 */ /* 0x000fe20004000000 */
[----:B------:R-:W-:Y:S01]  /*1860*/  IMAD.MOV.U32 R3, RZ, RZ, R19 ;  /* 0x000000ffff037224 */ /* 0x000fe200078e0013 */
[----:B------:R-:W-:Y:S06]  /*1870*/  @!P1 BRA `(.L_x_25) ;  /* 0x0000000000509947 */ /* 0x000fec0003800000 */
[----:B------:R-:W-:Y:S01]  /*1880*/  UMOV UR4, 0x6dc9c883 ;  /* 0x6dc9c88300047882 */ /* 0x000fe20000000000 */
[----:B------:R-:W-:Y:S01]  /*1890*/  UMOV UR5, 0x3fe45f30 ;  /* 0x3fe45f3000057882 */ /* 0x000fe20000000000 */
[C---:B------:R-:W-:Y:S02]  /*18a0*/  DSETP.GE.AND P0, PT, R32.reuse, 2.14748364800000000000e+09, PT ;  /* 0x41e000002000742a */ /* 0x040fe40003f06000 */
        /* <DEDUP_REMOVED lines=17> */
.L_x_25:
[----:B------:R-:W-:Y:S05]  /*19c0*/  BSYNC.RECONVERGENT B1 ;  /* 0x0000000000017941 */ /* 0x000fea0003800200 */
.L_x_24:
[----:B------:R-:W0:Y:S01]  /*19d0*/  LDCU.64 UR4, c[0x4][0x58] ;  /* 0x01000b00ff0477ac */ /* 0x000e220008000a00 */
[C---:B------:R-:W-:Y:S01]  /*19e0*/  IMAD.SHL.U32 R4, R0.reuse, 0x40, RZ ;  /* 0x0000004000047824 */ /* 0x040fe200078e00ff */
[----:B------:R-:W-:Y:S01]  /*19f0*/  LOP3.LUT R6, R0, 0x1, RZ, 0xc0, !PT ;  /* 0x0000000100067812 */ /* 0x000fe200078ec0ff */
[----:B------:R-:W-:Y:S01]  /*1a00*/  IMAD.MOV.U32 R14, RZ, RZ, 0x20fd8164 ;  /* 0x20fd8164ff0e7424 */ /* 0x000fe200078e00ff */
[----:B------:R-:W1:Y:S02]  /*1a10*/  LDCU.128 UR12, c[0x0][0x390] ;  /* 0x00007200ff0c77ac */ /* 0x000e640008000c00 */
[----:B------:R-:W-:Y:S01]  /*1a20*/  LOP3.LUT R4, R4, 0x40, RZ, 0xc0, !PT ;  /* 0x0000004004047812 */ /* 0x000fe200078ec0ff */
[----:B------:R-:W-:Y:S01]  /*1a30*/  IMAD.MOV.U32 R9, RZ, RZ, 0x3da8ff83 ;  /* 0x3da8ff83ff097424 */ /* 0x000fe200078e00ff */
[----:B------:R-:W2:Y:S01]  /*1a40*/  F2F.F64.F32 R34, R34 ;  /* 0x0000002200227310 */ /* 0x000ea20000201800 */
[----:B------:R-:W3:Y:S01]  /*1a50*/  LDCU.128 UR8, c[0x0][0x380] ;  /* 0x00007000ff0877ac */ /* 0x000ee20008000c00 */
[----:B0-----:R-:W-:-:S05]  /*1a60*/  IADD3 R4, P0, PT, R4, UR4, RZ ;  /* 0x0000000404047c10 */ /* 0x001fca000ff1e0ff */
[----:B------:R-:W-:Y:S01]  /*1a70*/  IMAD.X R5, RZ, RZ, UR5, P0 ;  /* 0x00000005ff057e24 */ /* 0x000fe200080e06ff */
[----:B------:R-:W0:Y:S04]  /*1a80*/  LDCU.128 UR4, c[0x0][0x3a0] ;  /* 0x00007400ff0477ac */ /* 0x000e280008000c00 */
[----:B------:R-:W4:Y:S04]  /*1a90*/  LDG.E.128.CONSTANT R48, desc[UR36][R4.64] ;  /* 0x0000002404307981 */ /* 0x000f28000c1e9d00 */
[----:B------:R-:W5:Y:S04]  /*1aa0*/  LDG.E.128.CONSTANT R52, desc[UR36][R4.64+0x10] ;  /* 0x0000102404347981 */ /* 0x000f68000c1e9d00 */
[----:B------:R0:W2:Y:S01]  /*1ab0*/  LDG.E.128.CONSTANT R56, desc[UR36][R4.64+0x20] ;  /* 0x0000202404387981 */ /* 0x0000a2000c1e9d00 */
[----:B------:R-:W-:Y:S01]  /*1ac0*/  ISETP.NE.U32.AND P0, PT, R6, 0x1, PT ;  /* 0x000000010600780c */ /* 0x000fe20003f05070 */
[----:B------:R-:W-:Y:S01]  /*1ad0*/  DMUL R6, R2, R2 ;  /* 0x0000000202067228 */ /* 0x000fe20000000000 */
[----:B------:R-:W-:Y:S02]  /*1ae0*/  BSSY.RECONVERGENT B1, `(.L_x_26) ;  /* 0x0000040000017945 */ /* 0x000fe40003800200 */
[----:B------:R-:W-:-:S02]  /*1af0*/  FSEL R14, R14, -8.06006814911005101289e+34, !P0 ;  /* 0xf9785eba0e0e7808 */ /* 0x000fc40004000000 */
[----:B------:R-:W-:Y:S01]  /*1b00*/  FSEL R15, -R9, 0.11223486810922622681, !P0 ;  /* 0x3de5db65090f7808 */ /* 0x000fe20004000100 */
[----:B0-----:R-:W-:Y:S01]  /*1b10*/  DMUL R4, R42, UR4 ;  /* 0x000000042a047c28 */ /* 0x001fe20008000000 */
[----:B------:R-:W-:Y:S01]  /*1b20*/  UMOV UR4, 0x47ae147b ;  /* 0x47ae147b00047882 */ /* 0x000fe20000000000 */
[----:B------:R-:W-:-:S06]  /*1b30*/  UMOV UR5, 0x3f847ae1 ;  /* 0x3f847ae100057882 */ /* 0x000fcc0000000000 */
[----:B-1----:R-:W-:-:S08]  /*1b40*/  DFMA R4, R44, UR14, R4 ;  /* 0x0000000e2c047c2b */ /* 0x002fd00008000004 */
[----:B------:R-:W-:Y:S01]  /*1b50*/  DFMA R46, R40, UR6, R4 ;  /* 0x00000006282e7c2b */ /* 0x000fe20008000004 */
[----:B------:R-:W-:Y:S01]  /*1b60*/  UMOV UR6, 0x66666666 ;  /* 0x6666666600067882 */ /* 0x000fe20000000000 */
[----:B------:R-:W-:Y:S01]  /*1b70*/  MOV R4, 0x1 ;  /* 0x0000000100047802 */ /* 0x000fe20000000f00 */
[----:B------:R-:W-:-:S03]  /*1b80*/  UMOV UR7, 0x400a6666 ;  /* 0x400a666600077882 */ /* 0x000fc60000000000 */
[----:B------:R-:W0:Y:S01]  /*1b90*/  MUFU.RCP64H R5, R47 ;  /* 0x0000002f00057308 */ /* 0x000e220000001800 */
[----:B----4-:R-:W-:Y:S02]  /*1ba0*/  DFMA R48, R6, R14, R48 ;  /* 0x0000000e0630722b */ /* 0x010fe40000000030 */
[----:B0-----:R-:W-:-:S06]  /*1bb0*/  DFMA R14, -R46, R4, 1 ;  /* 0x3ff000002e0e742b */ /* 0x001fcc0000000104 */
[----:B------:R-:W-:Y:S02]  /*1bc0*/  DFMA R48, R6, R48, R50 ;  /* 0x000000300630722b */ /* 0x000fe40000000032 */
[----:B------:R-:W-:-:S06]  /*1bd0*/  DFMA R14, R14, R14, R14 ;  /* 0x0000000e0e0e722b */ /* 0x000fcc000000000e */
[----:B-----5:R-:W-:Y:S02]  /*1be0*/  DFMA R48, R6, R48, R52 ;  /* 0x000000300630722b */ /* 0x020fe40000000034 */
[----:B------:R-:W-:-:S06]  /*1bf0*/  DFMA R14, R4, R14, R4 ;  /* 0x0000000e040e722b */ /* 0x000fcc0000000004 */
[----:B------:R-:W-:Y:S02]  /*1c00*/  DFMA R48, R6, R48, R54 ;  /* 0x000000300630722b */ /* 0x000fe40000000036 */
[----:B------:R-:W-:-:S06]  /*1c10*/  DFMA R4, -R46, R14, 1 ;  /* 0x3ff000002e04742b */ /* 0x000fcc000000010e */
[----:B--2---:R-:W-:Y:S02]  /*1c20*/  DFMA R48, R6, R48, R56 ;  /* 0x000000300630722b */ /* 0x004fe40000000038 */
[----:B------:R-:W-:-:S06]  /*1c30*/  DFMA R32, R14, R4, R14 ;  /* 0x000000040e20722b */ /* 0x000fcc000000000e */
[----:B------:R-:W-:Y:S02]  /*1c40*/  DFMA R48, R6, R48, R58 ;  /* 0x000000300630722b */ /* 0x000fe4000000003a */
[----:B------:R-:W-:-:S06]  /*1c50*/  DMUL R38, R32, UR6 ;  /* 0x0000000620267c28 */ /* 0x000fcc0008000000 */
[----:B------:R-:W-:Y:S02]  /*1c60*/  DFMA R2, R48, R2, R2 ;  /* 0x000000023002722b */ /* 0x000fe40000000002 */
[----:B------:R-:W-:-:S10]  /*1c70*/  DFMA R6, R6, R48, 1 ;  /* 0x3ff000000606742b */ /* 0x000fd40000000030 */
[----:B------:R-:W-:Y:S02]  /*1c80*/  FSEL R6, R6, R2, !P0 ;  /* 0x0000000206067208 */ /* 0x000fe40004000000 */
[----:B------:R-:W-:Y:S02]  /*1c90*/  FSEL R7, R7, R3, !P0 ;  /* 0x0000000307077208 */ /* 0x000fe40004000000 */
[----:B------:R-:W-:-:S04]  /*1ca0*/  LOP3.LUT P0, RZ, R0, 0x2, RZ, 0xc0, !PT ;  /* 0x0000000200ff7812 */ /* 0x000fc8000780c0ff */
[----:B------:R-:W-:-:S10]  /*1cb0*/  DADD R2, RZ, -R6 ;  /* 0x00000000ff027229 */ /* 0x000fd40000000806 */
[----:B------:R-:W-:Y:S02]  /*1cc0*/  FSEL R2, R6, R2, !P0 ;  /* 0x0000000206027208 */ /* 0x000fe40004000000 */
[----:B------:R-:W-:-:S06]  /*1cd0*/  FSEL R3, R7, R3, !P0 ;  /* 0x0000000307037208 */ /* 0x000fcc0004000000 */
[-C--:B------:R-:W-:Y:S02]  /*1ce0*/  DMUL R4, R16, R2.reuse ;  /* 0x0000000210047228 */ /* 0x080fe40000000000 */
[-C--:B------:R-:W-:Y:S02]  /*1cf0*/  DMUL R6, R24, R2.reuse ;  /* 0x0000000218067228 */ /* 0x080fe40000000000 */
[----:B------:R-:W-:-:S04]  /*1d00*/  DMUL R2, R20, R2 ;  /* 0x0000000214027228 */ /* 0x000fc80000000000 */
[-C--:B------:R-:W-:Y:S02]  /*1d10*/  DFMA R4, R30, R36.reuse, R4 ;  /* 0x000000241e04722b */ /* 0x080fe40000000004 */
[-C--:B------:R-:W-:Y:S02]  /*1d20*/  DFMA R6, R26, R36.reuse, R6 ;  /* 0x000000241a06722b */ /* 0x080fe40000000006 */
[----:B------:R-:W-:Y:S02]  /*1d30*/  DFMA R2, R28, R36, R2 ;  /* 0x000000241c02722b */ /* 0x000fe40000000002 */
[----:B------:R-:W-:Y:S02]  /*1d40*/  DFMA R36, -R46, R38, UR6 ;  /* 0x000000062e247e2b */ /* 0x000fe40008000126 */
[----:B------:R-:W-:Y:S02]  /*1d50*/  DMUL R4, R4, UR4 ;  /* 0x0000000404047c28 */ /* 0x000fe40008000000 */
[----:B------:R-:W-:-:S02]  /*1d60*/  DMUL R6, R6, UR4 ;  /* 0x0000000406067c28 */ /* 0x000fc40008000000 */
[----:B------:R-:W-:Y:S02]  /*1d70*/  DMUL R14, R2, UR4 ;  /* 0x00000004020e7c28 */ /* 0x000fe40008000000 */
[----:B------:R-:W-:Y:S02]  /*1d80*/  DFMA R2, R32, R36, R38 ;  /* 0x000000242002722b */ /* 0x000fe40000000026 */
[----:B------:R-:W-:Y:S01]  /*1d90*/  DMUL R4, R4, UR6 ;  /* 0x0000000604047c28 */ /* 0x000fe20008000000 */
[----:B------:R-:W-:Y:S01]  /*1da0*/  CS2R R32, SRZ ;  /* 0x0000000000207805 */ /* 0x000fe2000001ff00 */
[----:B------:R-:W-:Y:S02]  /*1db0*/  DMUL R6, R6, UR6 ;  /* 0x0000000606067c28 */ /* 0x000fe40008000000 */
[----:B------:R-:W-:-:S04]  /*1dc0*/  DMUL R14, R14, UR6 ;  /* 0x000000060e0e7c28 */ /* 0x000fc80008000000 */
[----:B------:R-:W-:Y:S01]  /*1dd0*/  FFMA R0, RZ, R47, R3 ;  /* 0x0000002fff007223 */ /* 0x000fe20000000003 */
[C---:B------:R-:W-:Y:S02]  /*1de0*/  DFMA R4, R34.reuse, R4, R44 ;  /* 0x000000042204722b */ /* 0x040fe4000000002c */
[C---:B------:R-:W-:Y:S02]  /*1df0*/  DFMA R6, R34.reuse, R6, R42 ;  /* 0x000000062206722b */ /* 0x040fe4000000002a */
[----:B------:R-:W-:Y:S01]  /*1e00*/  FSETP.GT.AND P0, PT, |R0|, 1.469367938527859385e-39, PT ;  /* 0x001000000000780b */ /* 0x000fe20003f04200 */
[----:B------:R-:W-:-:S03]  /*1e10*/  DFMA R14, R34, R14, R40 ;  /* 0x0000000e220e722b */ /* 0x000fc60000000028 */
[----:B---3--:R-:W-:Y:S02]  /*1e20*/  DADD R34, R4, UR8 ;  /* 0x0000000804227e29 */ /* 0x008fe40008000000 */
[----:B------:R-:W-:-:S03]  /*1e30*/  DADD R36, R6, UR10 ;  /* 0x0000000a06247e29 */ /* 0x000fc60008000000 */
[----:B------:R-:W-:-:S04]  /*1e40*/  DADD R38, R14, UR12 ;  /* 0x0000000c0e267e29 */ /* 0x000fc80008000000 */
[----:B------:R-:W-:Y:S07]  /*1e50*/  @P0 BRA `(.L_x_27) ;  /* 0x0000000000200947 */ /* 0x000fee0003800000 */
[----:B------:R-:W-:Y:S01]  /*1e60*/  IMAD.MOV.U32 R98, RZ, RZ, R46 ;  /* 0x000000ffff627224 */ /* 0x000fe200078e002e */
[----:B------:R-:W-:Y:S01]  /*1e70*/  MOV R13, 0x1ec0 ;  /* 0x00001ec0000d7802 */ /* 0x000fe20000000f00 */
[----:B------:R-:W-:Y:S02]  /*1e80*/  IMAD.MOV.U32 R99, RZ, RZ, R47 ;  /* 0x000000ffff637224 */ /* 0x000fe400078e002f */
[----:B------:R-:W-:Y:S02]  /*1e90*/  IMAD.MOV.U32 R96, RZ, RZ, 0x66666666 ;  /* 0x66666666ff607424 */ /* 0x000fe400078e00ff */
[----:B------:R-:W-:-:S07]  /*1ea0*/  IMAD.MOV.U32 R97, RZ, RZ, 0x400a6666 ;  /* 0x400a6666ff617424 */ /* 0x000fce00078e00ff */
[----:B------:R-:W-:Y:S05]  /*1eb0*/  CALL.REL.NOINC `($__internal_1_$__cuda_sm20_div_rn_f64_full) ;  /* 0x0000006c00587944 */ /* 0x000fea0003c00000 */
[----:B------:R-:W-:Y:S02]  /*1ec0*/  IMAD.MOV.U32 R2, RZ, RZ, R60 ;  /* 0x000000ffff027224 */ /* 0x000fe400078e003c */
[----:B------:R-:W-:-:S07]  /*1ed0*/  IMAD.MOV.U32 R3, RZ, RZ, R61 ;  /* 0x000000ffff037224 */ /* 0x000fce00078e003d */
.L_x_27:
[----:B------:R-:W-:Y:S05]  /*1ee0*/  BSYNC.RECONVERGENT B1 ;  /* 0x0000000000017941 */ /* 0x000fea0003800200 */
.L_x_26:
[-C--:B------:R-:W-:Y:S01]  /*1ef0*/  DFMA R42, R42, R2.reuse, -R6 ;  /* 0x000000022a2a722b */ /* 0x080fe20000000806 */
[----:B------:R-:W-:Y:S01]  /*1f00*/  BSSY.RECONVERGENT B1, `(.L_x_28) ;  /* 0x000001c000017945 */ /* 0x000fe20003800200 */
[-C--:B------:R-:W-:Y:S01]  /*1f10*/  DFMA R44, R44, R2.reuse, -R4 ;  /* 0x000000022c2c722b */ /* 0x080fe20000000804 */
[----:B------:R-:W-:Y:S01]  /*1f20*/  IMAD.MOV.U32 R6, RZ, RZ, 0x0 ;  /* 0x00000000ff067424 */ /* 0x000fe200078e00ff */
[----:B------:R-:W-:Y:S01]  /*1f30*/  DFMA R40, R40, R2, -R14 ;  /* 0x000000022828722b */ /* 0x000fe2000000080e */
[----:B------:R-:W-:-:S03]  /*1f40*/  MOV R7, 0x3fd80000 ;  /* 0x3fd8000000077802 */ /* 0x000fc60000000f00 */
        /* <DEDUP_REMOVED lines=21> */
[----:B------:R-:W-:Y:S02]  /*20a0*/  IMAD.MOV.U32 R4, RZ, RZ, R94 ;  /* 0x000000ffff047224 */ /* 0x000fe400078e005e */
[----:B------:R-:W-:-:S07]  /*20b0*/  IMAD.MOV.U32 R5, RZ, RZ, R95 ;  /* 0x000000ffff057224 */ /* 0x000fce00078e005f */
.L_x_29:
[----:B------:R-:W-:Y:S05]  /*20c0*/  BSYNC.RECONVERGENT B1 ;  /* 0x0000000000017941 */ /* 0x000fea0003800200 */
.L_x_28:
        /* <DEDUP_REMOVED lines=18> */
.L_x_31:
[----:B------:R-:W-:Y:S05]  /*21f0*/  BSYNC.RECONVERGENT B1 ;  /* 0x0000000000017941 */ /* 0x000fea0003800200 */
.L_x_30:
[-C--:B------:R-:W-:Y:S01]  /*2200*/  DMUL R4, R44, R14.reuse ;  /* 0x0000000e2c047228 */ /* 0x080fe20000000000 */
[----:B------:R-:W-:Y:S01]  /*2210*/  BSSY.RECONVERGENT B1, `(.L_x_32) ;  /* 0x00005e5000017945 */ /* 0x000fe20003800200 */
[-C--:B------:R-:W-:Y:S01]  /*2220*/  DMUL R6, R42, R14.reuse ;  /* 0x0000000e2a067228 */ /* 0x080fe20000000000 */
[----:B------:R-:W-:Y:S01]  /*2230*/  CS2R R76, SRZ ;  /* 0x00000000004c7805 */ /* 0x000fe2000001ff00 */
[----:B------:R-:W-:Y:S01]  /*2240*/  DMUL R14, R40, R14 ;  /* 0x0000000e280e7228 */ /* 0x000fe20000000000 */
[----:B------:R-:W-:Y:S01]  /*2250*/  CS2R R42, SRZ ;  /* 0x00000000002a7805 */ /* 0x000fe2000001ff00 */
[----:B------:R-:W-:Y:S01]  /*2260*/  IMAD.MOV.U32 R40, RZ, RZ, 0x0 ;  /* 0x00000000ff287424 */ /* 0x000fe200078e00ff */
[----:B------:R-:W-:Y:S01]  /*2270*/  CS2R R44, SRZ ;  /* 0x00000000002c7805 */ /* 0x000fe2000001ff00 */
[----:B------:R-:W-:Y:S01]  /*2280*/  IMAD.MOV.U32 R41, RZ, RZ, 0x3ff00000 ;  /* 0x3ff00000ff297424 */ /* 0x000fe200078e00ff */
[----:B------:R-:W-:Y:S01]  /*2290*/  MOV R49, 0x3ff00000 ;  /* 0x3ff0000000317802 */ /* 0x000fe20000000f00 */
[----:B------:R-:W-:-:S02]  /*22a0*/  IMAD.MOV.U32 R46, RZ, RZ, 0x0 ;  /* 0x00000000ff2e7424 */ /* 0x000fc400078e00ff */
[----:B------:R-:W-:Y:S02]  /*22b0*/  IMAD.MOV.U32 R47, RZ, RZ, 0x3ff00000 ;  /* 0x3ff00000ff2f7424 */ /* 0x000fe400078e00ff */
[----:B------:R-:W-:-:S07]  /*22c0*/  IMAD.MOV.U32 R48, RZ, RZ, 0x0 ;  /* 0x00000000ff307424 */ /* 0x000fce00078e00ff */
.L_x_125:
[----:B------:R-:W0:Y:S01]  /*22d0*/  LDCU UR4, c[0x0][0x408] ;  /* 0x00008100ff0477ac */ /* 0x000e220008000800 */
[----:B------:R-:W-:Y:S01]  /*22e0*/  IMAD.MOV.U32 R78, RZ, RZ, R84 ;  /* 0x000000ffff4e7224 */ /* 0x000fe200078e0054 */
[----:B------:R-:W-:Y:S01]  /*22f0*/  MOV R67, R15 ;  /* 0x0000000f00437202 */ /* 0x000fe20000000f00 */
[----:B------:R-:W-:Y:S02]  /*2300*/  IMAD.MOV.U32 R9, RZ, RZ, R74 ;  /* 0x000000ffff097224 */ /* 0x000fe400078e004a */
[----:B------:R-:W-:Y:S02]  /*2310*/  IMAD.MOV.U32 R0, RZ, RZ, R8 ;  /* 0x000000ffff007224 */ /* 0x000fe400078e0008 */
[----:B------:R-:W-:Y:S02]  /*2320*/  IMAD.MOV.U32 R62, RZ, RZ, R4 ;  /* 0x000000ffff3e7224 */ /* 0x000fe400078e0004 */
[----:B------:R-:W-:Y:S02]  /*2330*/  IMAD.MOV.U32 R63, RZ, RZ, R5 ;  /* 0x000000ffff3f7224 */ /* 0x000fe400078e0005 */
[----:B------:R-:W-:-:S02]  /*2340*/  IMAD.MOV.U32 R64, RZ, RZ, R6 ;  /* 0x000000ffff407224 */ /* 0x000fc400078e0006 */
[----:B------:R-:W-:Y:S02]  /*2350*/  IMAD.MOV.U32 R65, RZ, RZ, R7 ;  /* 0x000000ffff417224 */ /* 0x000fe400078e0007 */
[----:B------:R-:W-:Y:S02]  /*2360*/  IMAD.MOV.U32 R66, RZ, RZ, R14 ;  /* 0x000000ffff427224 */ /* 0x000fe400078e000e */
[----:B------:R-:W-:Y:S01]  /*2370*/  IMAD.MOV.U32 R50, RZ, RZ, 0x78b58c40 ;  /* 0x78b58c40ff327424 */ /* 0x000fe200078e00ff */
[----:B0-----:R-:W-:Y:S01]  /*2380*/  UISETP.GE.AND UP0, UPT, UR4, 0x1, UPT ;  /* 0x000000010400788c */ /* 0x001fe2000bf06270 */
[----:B------:R-:W-:-:S08]  /*2390*/  IMAD.MOV.U32 R51, RZ, RZ, 0x4415af1d ;  /* 0x4415af1dff337424 */ /* 0x000fd000078e00ff */
[----:B------:R-:W-:Y:S05]  /*23a0*/  BRA.U !UP0, `(.L_x_33) ;  /* 0x0000001908ec7547 */ /* 0x000fea000b800000 */
[----:B------:R-:W-:Y:S01]  /*23b0*/  UISETP.GE.U32.AND UP0, UPT, UR4, 0x4, UPT ;  /* 0x000000040400788c */ /* 0x000fe2000bf06070 */
[----:B------:R-:W-:Y:S02]  /*23c0*/  IMAD.MOV.U32 R3, RZ, RZ, RZ ;  /* 0x000000ffff037224 */ /* 0x000fe400078e00ff */
[----:B------:R-:W-:Y:S02]  /*23d0*/  IMAD.MOV.U32 R50, RZ, RZ, 0x78b58c40 ;  /* 0x78b58c40ff327424 */ /* 0x000fe400078e00ff */
[----:B------:R-:W-:-:S04]  /*23e0*/  IMAD.MOV.U32 R51, RZ, RZ, 0x4415af1d ;  /* 0x4415af1dff337424 */ /* 0x000fc800078e00ff */
[----:B------:R-:W-:Y:S05]  /*23f0*/  BRA.U !UP0, `(.L_x_34) ;  /* 0x0000000d08e47547 */ /* 0x000fea000b800000 */
[----:B------:R-:W-:Y:S01]  /*2400*/  HFMA2 R50, -RZ, RZ, 38560, -0.0002593994140625 ;  /* 0x78b58c40ff327431 */ /* 0x000fe200000001ff */
[----:B------:R-:W-:Y:S01]  /*2410*/  BSSY.RECONVERGENT B3, `(.L_x_35) ;  /* 0x00000f6000037945 */ /* 0x000fe20003800200 */
[----:B------:R-:W-:Y:S02]  /*2420*/  IMAD.MOV.U32 R11, RZ, RZ, RZ ;  /* 0x000000ffff0b7224 */ /* 0x000fe400078e00ff */
[----:B------:R-:W-:Y:S02]  /*2430*/  IMAD.MOV.U32 R2, RZ, RZ, R71 ;  /* 0x000000ffff027224 */ /* 0x000fe400078e0047 */
[----:B------:R-:W-:Y:S02]  /*2440*/  IMAD.MOV.U32 R3, RZ, RZ, R70 ;  /* 0x000000ffff037224 */ /* 0x000fe400078e0046 */
[----:B------:R-:W-:-:S07]  /*2450*/  IMAD.MOV.U32 R51, RZ, RZ, 0x4415af1d ;  /* 0x4415af1dff337424 */ /* 0x000fce00078e00ff */
.L_x_52:
[----:B------:R-:W2:Y:S04]  /*2460*/  LDG.E.64 R54, desc[UR36][R2.64+-0xd0] ;  /* 0xffff302402367981 */ /* 0x000ea8000c1e1b00 */
[----:B------:R-:W3:Y:S04]  /*2470*/  LDG.E.64 R52, desc[UR36][R2.64+-0xd8] ;  /* 0xffff282402347981 */ /* 0x000ee8000c1e1b00 */
[----:B------:R-:W4:Y:S04]  /*2480*/  LDG.E.64 R56, desc[UR36][R2.64+-0xc8] ;  /* 0xffff382402387981 */ /* 0x000f28000c1e1b00 */
[----:B------:R-:W5:Y:S01]  /*2490*/  LDG.E.64 R60, desc[UR36][R2.64+-0xe0] ;  /* 0xffff2024023c7981 */ /* 0x000f62000c1e1b00 */
[----:B------:R-:W-:Y:S01]  /*24a0*/  BSSY.RECONVERGENT B4, `(.L_x_36) ;  /* 0x0000031000047945 */ /* 0x000fe20003800200 */
[----:B--2---:R-:W-:-:S02]  /*24b0*/  DADD R54, R54, -R36 ;  /* 0x0000000036367229 */ /* 0x004fc40000000824 */
[----:B---3--:R-:W-:-:S06]  /*24c0*/  DADD R52, R52, -R34 ;  /* 0x0000000034347229 */ /* 0x008fcc0000000822 */
[C---:B------:R-:W-:Y:S02]  /*24d0*/  DMUL R58, R54.reuse, R6 ;  /* 0x00000006363a7228 */ /* 0x040fe40000000000 */
[----:B------:R-:W-:Y:S02]  /*24e0*/  DMUL R54, R54, R54 ;  /* 0x0000003636367228 */ /* 0x000fe40000000000 */
[----:B----4-:R-:W-:-:S04]  /*24f0*/  DADD R56, R56, -R38 ;  /* 0x0000000038387229 */ /* 0x010fc80000000826 */
[C---:B------:R-:W-:Y:S02]  /*2500*/  DFMA R58, R52.reuse, R4, R58 ;  /* 0x00000004343a722b */ /* 0x040fe4000000003a */
[----:B------:R-:W-:Y:S01]  /*2510*/  DFMA R54, R52, R52, R54 ;  /* 0x000000343436722b */ /* 0x000fe20000000036 */
[----:B------:R-:W-:-:S05]  /*2520*/  CS2R R52, SRZ ;  /* 0x0000000000347805 */ /* 0x000fca000001ff00 */
[C---:B------:R-:W-:Y:S02]  /*2530*/  DFMA R58, R56.reuse, R14, R58 ;  /* 0x0000000e383a722b */ /* 0x040fe4000000003a */
[----:B------:R-:W-:-:S08]  /*2540*/  DFMA R54, R56, R56, R54 ;  /* 0x000000383836722b */ /* 0x000fd00000000036 */
[----:B------:R-:W-:-:S08]  /*2550*/  DFMA R54, R58, R58, -R54 ;  /* 0x0000003a3a36722b */ /* 0x000fd00000000836 */
[----:B-----5:R-:W-:-:S08]  /*2560*/  DFMA R98, R60, R60, R54 ;  /* 0x0000003c3c62722b */ /* 0x020fd00000000036 */
[----:B------:R-:W-:-:S14]  /*2570*/  DSETP.GEU.AND P0, PT, R98, RZ, PT ;  /* 0x000000ff6200722a */ /* 0x000fdc0003f0e000 */
[----:B------:R-:W-:Y:S05]  /*2580*/  @!P0 BRA `(.L_x_37) ;  /* 0x0000000000888947 */ /* 0x000fea0003800000 */
[----:B------:R-:W0:Y:S01]  /*2590*/  MUFU.RSQ64H R53, R99 ;  /* 0x0000006300357308 */ /* 0x000e220000001c00 */
[----:B------:R-:W-:Y:S01]  /*25a0*/  VIADD R52, R99, 0xfcb00000 ;  /* 0xfcb0000063347836 */ /* 0x000fe20000000000 */
[----:B------:R-:W-:Y:S01]  /*25b0*/  BSSY.RECONVERGENT B5, `(.L_x_38) ;  /* 0x0000015000057945 */ /* 0x000fe20003800200 */
[----:B------:R-:W-:Y:S02]  /*25c0*/  IMAD.MOV.U32 R56, RZ, RZ, 0x0 ;  /* 0x00000000ff387424 */ /* 0x000fe400078e00ff */
[----:B------:R-:W-:Y:S01]  /*25d0*/  IMAD.MOV.U32 R57, RZ, RZ, 0x3fd80000 ;  /* 0x3fd80000ff397424 */ /* 0x000fe200078e00ff */
        /* <DEDUP_REMOVED lines=18> */
.L_x_39:
[----:B------:R-:W-:Y:S05]  /*2700*/  BSYNC.RECONVERGENT B5 ;  /* 0x0000000000057941 */ /* 0x000fea0003800200 */
.L_x_38:
[C-C-:B------:R-:W-:Y:S01]  /*2710*/  DADD R52, R58.reuse, R54.reuse ;  /* 0x000000003a347229 */ /* 0x140fe20000000036 */
[----:B------:R-:W-:Y:S01]  /*2720*/  UMOV UR4, 0xeb1c432d ;  /* 0xeb1c432d00047882 */ /* 0x000fe20000000000 */
[----:B------:R-:W-:Y:S01]  /*2730*/  DADD R54, R58, -R54 ;  /* 0x000000003a367229 */ /* 0x000fe20000000836 */
[----:B------:R-:W-:-:S05]  /*2740*/  UMOV UR5, 0x3f1a36e2 ;  /* 0x3f1a36e200057882 */ /* 0x000fca0000000000 */
[----:B------:R-:W-:Y:S02]  /*2750*/  DSETP.GT.AND P1, PT, R52, UR4, PT ;  /* 0x0000000434007e2a */ /* 0x000fe4000bf24000 */
[----:B------:R-:W-:-:S04]  /*2760*/  DSETP.GT.AND P0, PT, R54, UR4, PT ;  /* 0x0000000436007e2a */ /* 0x000fc8000bf04000 */
[----:B------:R-:W-:Y:S02]  /*2770*/  FSEL R13, R52, RZ, P1 ;  /* 0x000000ff340d7208 */ /* 0x000fe40000800000 */
[----:B------:R-:W-:Y:S02]  /*2780*/  FSEL R53, R53, RZ, P1 ;  /* 0x000000ff35357208 */ /* 0x000fe40000800000 */
[----:B------:R-:W-:Y:S02]  /*2790*/  FSEL R52, R54, R13, P0 ;  /* 0x0000000d36347208 */ /* 0x000fe40000000000 */
[----:B------:R-:W-:-:S07]  /*27a0*/  FSEL R53, R55, R53, P0 ;  /* 0x0000003537357208 */ /* 0x000fce0000000000 */
.L_x_37:
[----:B------:R-:W-:Y:S05]  /*27b0*/  BSYNC.RECONVERGENT B4 ;  /* 0x0000000000047941 */ /* 0x000fea0003800200 */
.L_x_36:
[----:B------:R-:W2:Y:S04]  /*27c0*/  LDG.E.64 R56, desc[UR36][R2.64+-0x60] ;  /* 0xffffa02402387981 */ /* 0x000ea8000c1e1b00 */
[----:B------:R-:W3:Y:S04]  /*27d0*/  LDG.E.64 R54, desc[UR36][R2.64+-0x68] ;  /* 0xffff982402367981 */ /* 0x000ee8000c1e1b00 */
[----:B------:R-:W4:Y:S04]  /*27e0*/  LDG.E.64 R58, desc[UR36][R2.64+-0x58] ;  /* 0xffffa824023a7981 */ /* 0x000f28000c1e1b00 */
[----:B------:R-:W5:Y:S01]  /*27f0*/  LDG.E.64 R80, desc[UR36][R2.64+-0x70] ;  /* 0xffff902402507981 */ /* 0x000f62000c1e1b00 */
[C---:B------:R-:W-:Y:S01]  /*2800*/  DSETP.GEU.AND P0, PT, R52.reuse, R50, PT ;  /* 0x000000323400722a */ /* 0x040fe20003f0e000 */
[----:B------:R-:W-:Y:S05]  /*2810*/  BSSY.RECONVERGENT B4, `(.L_x_40) ;  /* 0x0000035000047945 */ /* 0x000fea0003800200 */
[----:B------:R-:W-:-:S06]  /*2820*/  DSETP.NEU.AND P0, PT, R52, RZ, !P0 ;  /* 0x000000ff3400722a */ /* 0x000fcc000470d000 */
[----:B------:R-:W-:Y:S01]  /*2830*/  SEL R76, R11, R76, P0 ;  /* 0x0000004c0b4c7207 */ /* 0x000fe20000000000 */
[----:B--2---:R-:W-:Y:S02]  /*2840*/  DADD R56, R56, -R36 ;  /* 0x0000000038387229 */ /* 0x004fe40000000824 */
[----:B---3--:R-:W-:-:S06]  /*2850*/  DADD R54, R54, -R34 ;  /* 0x0000000036367229 */ /* 0x008fcc0000000822 */
[C---:B------:R-:W-:Y:S02]  /*2860*/  DMUL R60, R56.reuse, R6 ;  /* 0x00000006383c7228 */ /* 0x040fe40000000000 */
[----:B------:R-:W-:Y:S02]  /*2870*/  DMUL R56, R56, R56 ;  /* 0x0000003838387228 */ /* 0x000fe40000000000 */
[----:B----4-:R-:W-:-:S04]  /*2880*/  DADD R58, R58, -R38 ;  /* 0x000000003a3a7229 */ /* 0x010fc80000000826 */
[C---:B------:R-:W-:Y:S02]  /*2890*/  DFMA R60, R54.reuse, R4, R60 ;  /* 0x00000004363c722b */ /* 0x040fe4000000003c */
[----:B------:R-:W-:-:S06]  /*28a0*/  DFMA R56, R54, R54, R56 ;  /* 0x000000363638722b */ /* 0x000fcc0000000038 */
[C---:B------:R-:W-:Y:S02]  /*28b0*/  DFMA R60, R58.reuse, R14, R60 ;  /* 0x0000000e3a3c722b */ /* 0x040fe4000000003c */
[----:B------:R-:W-:-:S08]  /*28c0*/  DFMA R56, R58, R58, R56 ;  /* 0x0000003a3a38722b */ /* 0x000fd00000000038 */
[----:B------:R-:W-:-:S08]  /*28d0*/  DFMA R56, R60, R60, -R56 ;  /* 0x0000003c3c38722b */ /* 0x000fd00000000838 */
[----:B-----5:R-:W-:Y:S01]  /*28e0*/  DFMA R98, R80, R80, R56 ;  /* 0x000000505062722b */ /* 0x020fe20000000038 */
[----:B------:R-:W-:Y:S02]  /*28f0*/  FSEL R80, R52, R50, P0 ;  /* 0x0000003234507208 */ /* 0x000fe40000000000 */
[----:B------:R-:W-:Y:S02]  /*2900*/  FSEL R81, R53, R51, P0 ;  /* 0x0000003335517208 */ /* 0x000fe40000000000 */
[----:B------:R-:W-:-:S03]  /*2910*/  CS2R R50, SRZ ;  /* 0x0000000000327805 */ /* 0x000fc6000001ff00 */
        /* <DEDUP_REMOVED lines=25> */
.L_x_43:
[----:B------:R-:W-:Y:S05]  /*2ab0*/  BSYNC.RECONVERGENT B5 ;  /* 0x0000000000057941 */ /* 0x000fea0003800200 */
.L_x_42:
        /* <DEDUP_REMOVED lines=10> */
.L_x_41:
[----:B------:R-:W-:Y:S05]  /*2b60*/  BSYNC.RECONVERGENT B4 ;  /* 0x0000000000047941 */ /* 0x000fea0003800200 */
.L_x_40:
[----:B------:R-:W2:Y:S04]  /*2b70*/  LDG.E.64 R54, desc[UR36][R2.64+0x10] ;  /* 0x0000102402367981 */ /* 0x000ea8000c1e1b00 */
[----:B------:R-:W3:Y:S04]  /*2b80*/  LDG.E.64 R52, desc[UR36][R2.64+0x8] ;  /* 0x0000082402347981 */ /* 0x000ee8000c1e1b00 */
[----:B------:R-:W4:Y:S04]  /*2b90*/  LDG.E.64 R56, desc[UR36][R2.64+0x18] ;  /* 0x0000182402387981 */ /* 0x000f28000c1e1b00 */
[----:B------:R-:W5:Y:S01]  /*2ba0*/  LDG.E.64 R60, desc[UR36][R2.64] ;  /* 0x00000024023c7981 */ /* 0x000f62000c1e1b00 */
[C---:B------:R-:W-:Y:S01]  /*2bb0*/  DSETP.GEU.AND P0, PT, R50.reuse, R80, PT ;  /* 0x000000503200722a */ /* 0x040fe20003f0e000 */
[----:B------:R-:W-:Y:S05]  /*2bc0*/  BSSY.RECONVERGENT B4, `(.L_x_44) ;  /* 0x0000035000047945 */ /* 0x000fea0003800200 */
[----:B------:R-:W-:-:S06]  /*2bd0*/  DSETP.NEU.AND P0, PT, R50, RZ, !P0 ;  /* 0x000000ff3200722a */ /* 0x000fcc000470d000 */
[----:B------:R-:W-:Y:S02]  /*2be0*/  FSEL R80, R50, R80, P0 ;  /* 0x0000005032507208 */ /* 0x000fe40000000000 */
[----:B------:R-:W-:Y:S02]  /*2bf0*/  FSEL R81, R51, R81, P0 ;  /* 0x0000005133517208 */ /* 0x000fe40000000000 */
[----:B------:R-:W-:-:S04]  /*2c00*/  CS2R R50, SRZ ;  /* 0x0000000000327805 */ /* 0x000fc8000001ff00 */
[----:B------:R-:W-:Y:S01]  /*2c10*/  @P0 VIADD R76, R11, 0x1 ;  /* 0x000000010b4c0836 */ /* 0x000fe20000000000 */
        /* <DEDUP_REMOVED lines=31> */
[----:B------:R-:W-:Y:S02]  /*2e10*/  MOV R93, R55 ;  /* 0x00000037005d7202 */ /* 0x000fe40000000f00 */
[----:B------:R-:W-:-:S07]  /*2e20*/  MOV R102, 0x2e40 ;  /* 0x00002e4000667802 */ /* 0x000fce0000000f00 */
[----:B------:R-:W-:Y:S05]  /*2e30*/  CALL.REL.NOINC `($__internal_2_$__cuda_sm20_dsqrt_rn_f64_mediumpath_v1) ;  /* 0x0000006000f87944 */ /* 0x000fea0003c00000 */
[----:B------:R-:W-:Y:S02]  /*2e40*/  IMAD.MOV.U32 R52, RZ, RZ, R94 ;  /* 0x000000ffff347224 */ /* 0x000fe400078e005e */
[----:B------:R-:W-:-:S07]  /*2e50*/  IMAD.MOV.U32 R53, RZ, RZ, R95 ;  /* 0x000000ffff357224 */ /* 0x000fce00078e005f */
.L_x_47:
[----:B------:R-:W-:Y:S05]  /*2e60*/  BSYNC.RECONVERGENT B5 ;  /* 0x0000000000057941 */ /* 0x000fea0003800200 */
.L_x_46:
        /* <DEDUP_REMOVED lines=10> */
.L_x_45:
[----:B------:R-:W-:Y:S05]  /*2f10*/  BSYNC.RECONVERGENT B4 ;  /* 0x0000000000047941 */ /* 0x000fea0003800200 */
.L_x_44:
[----:B------:R-:W2:Y:S04]  /*2f20*/  LDG.E.64 R54, desc[UR36][R2.64+0x80] ;  /* 0x0000802402367981 */ /* 0x000ea8000c1e1b00 */
[----:B------:R-:W3:Y:S04]  /*2f30*/  LDG.E.64 R52, desc[UR36][R2.64+0x78] ;  /* 0x0000782402347981 */ /* 0x000ee8000c1e1b00 */
[----:B------:R-:W4:Y:S04]  /*2f40*/  LDG.E.64 R56, desc[UR36][R2.64+0x88] ;  /* 0x0000882402387981 */ /* 0x000f28000c1e1b00 */
[----:B------:R-:W5:Y:S01]  /*2f50*/  LDG.E.64 R60, desc[UR36][R2.64+0x70] ;  /* 0x00007024023c7981 */ /* 0x000f62000c1e1b00 */
[C---:B------:R-:W-:Y:S01]  /*2f60*/  DSETP.GEU.AND P0, PT, R50.reuse, R80, PT ;  /* 0x000000503200722a */ /* 0x040fe20003f0e000 */
[----:B------:R-:W-:Y:S05]  /*2f70*/  BSSY.RECONVERGENT B4, `(.L_x_48) ;  /* 0x0000035000047945 */ /* 0x000fea0003800200 */
[----:B------:R-:W-:-:S14]  /*2f80*/  DSETP.NEU.AND P0, PT, R50, RZ, !P0 ;  /* 0x000000ff3200722a */ /* 0x000fdc000470d000 */
        /* <DEDUP_REMOVED lines=9> */
[----:B------:R-:W-:Y:S01]  /*3020*/  DFMA R54, R56, R56, R54 ;  /* 0x000000383836722b */ /* 0x000fe20000000036 */
[----:B------:R-:W-:Y:S02]  /*3030*/  FSEL R56, R50, R80, P0 ;  /* 0x0000005032387208 */ /* 0x000fe40000000000 */
[----:B------:R-:W-:Y:S02]  /*3040*/  FSEL R57, R51, R81, P0 ;  /* 0x0000005133397208 */ /* 0x000fe40000000000 */
[----:B------:R-:W-:-:S03]  /*3050*/  CS2R R50, SRZ ;  /* 0x0000000000327805 */ /* 0x000fc6000001ff00 */
        /* <DEDUP_REMOVED lines=21> */
[----:B------:R-:W-:Y:S01]  /*31b0*/  MOV R100, R50 ;  /* 0x0000003200647202 */ /* 0x000fe20000000f00 */
[----:B------:R-:W-:Y:S01]  /*31c0*/  IMAD.MOV.U32 R93, RZ, RZ, R55 ;  /* 0x000000ffff5d7224 */ /* 0x000fe200078e0037 */
[----:B------:R-:W-:-:S07]  /*31d0*/  MOV R102, 0x31f0 ;  /* 0x000031f000667802 */ /* 0x000fce0000000f00 */
[----:B------:R-:W-:Y:S05]  /*31e0*/  CALL.REL.NOINC `($__internal_2_$__cuda_sm20_dsqrt_rn_f64_mediumpath_v1) ;  /* 0x00000060000c7944 */ /* 0x000fea0003c00000 */
[----:B------:R-:W-:Y:S02]  /*31f0*/  IMAD.MOV.U32 R52, RZ, RZ, R94 ;  /* 0x000000ffff347224 */ /* 0x000fe400078e005e */
[----:B------:R-:W-:-:S07]  /*3200*/  IMAD.MOV.U32 R53, RZ, RZ, R95 ;  /* 0x000000ffff357224 */ /* 0x000fce00078e005f */
.L_x_51:
[----:B------:R-:W-:Y:S05]  /*3210*/  BSYNC.RECONVERGENT B5 ;  /* 0x0000000000057941 */ /* 0x000fea0003800200 */
.L_x_50:
        /* <DEDUP_REMOVED lines=10> */
.L_x_49:
[----:B------:R-:W-:Y:S05]  /*32c0*/  BSYNC.RECONVERGENT B4 ;  /* 0x0000000000047941 */ /* 0x000fea0003800200 */
.L_x_48:
[----:B------:R-:W-:Y:S01]  /*32d0*/  DSETP.GEU.AND P0, PT, R50, R56, PT ;  /* 0x000000383200722a */ /* 0x000fe20003f0e000 */
[----:B------:R-:W-:-:S05]  /*32e0*/  IADD3 R2, P2, PT, R2, 0x1c0, RZ ;  /* 0x000001c002027810 */ /* 0x000fca0007f5e0ff */
[----:B------:R-:W-:Y:S01]  /*32f0*/  DSETP.NEU.AND P0, PT, R50, RZ, !P0 ;  /* 0x000000ff3200722a */ /* 0x000fe2000470d000 */
[----:B------:R-:W-:-:S05]  /*3300*/  IMAD.X R3, RZ, RZ, R3, P2 ;  /* 0x000000ffff037224 */ /* 0x000fca00010e0603 */
[----:B------:R-:W-:Y:S02]  /*3310*/  FSEL R50, R50, R56, P0 ;  /* 0x0000003832327208 */ /* 0x000fe40000000000 */
[----:B------:R-:W-:-:S06]  /*3320*/  FSEL R51, R51, R57, P0 ;  /* 0x0000003933337208 */ /* 0x000fcc0000000000 */
[C---:B------:R-:W-:Y:S02]  /*3330*/  @P0 VIADD R76, R11.reuse, 0x3 ;  /* 0x000000030b4c0836 */ /* 0x040fe40000000000 */
[----:B------:R-:W-:-:S05]  /*3340*/  VIADD R11, R11, 0x4 ;  /* 0x000000040b0b7836 */ /* 0x000fca0000000000 */
[----:B------:R-:W-:-:S13]  /*3350*/  ISETP.NE.AND P1, PT, R11, R10, PT ;  /* 0x0000000a0b00720c */ /* 0x000fda0003f25270 */
[----:B------:R-:W-:Y:S05]  /*3360*/  @P1 BRA `(.L_x_52) ;  /* 0xfffffff0003c1947 */ /* 0x000fea000383ffff */
[----:B------:R-:W-:Y:S05]  /*3370*/  BSYNC.RECONVERGENT B3 ;  /* 0x0000000000037941 */ /* 0x000fea0003800200 */
.L_x_35:
[----:B------:R-:W-:-:S07]  /*3380*/  IMAD.MOV.U32 R3, RZ, RZ, R10 ;  /* 0x000000ffff037224 */ /* 0x000fce00078e000a */
.L_x_34:
[----:B------:R-:W-:-:S13]  /*3390*/  ISETP.NE.AND P0, PT, R101, RZ, PT ;  /* 0x000000ff6500720c */ /* 0x000fda0003f05270 */
[----:B------:R-:W-:Y:S05]  /*33a0*/  @!P0 BRA `(.L_x_33) ;  /* 0x0000000800ec8947 */ /* 0x000fea0003800000 */
[----:B------:R-:W-:-:S13]  /*33b0*/  ISETP.NE.AND P0, PT, R101, 0x1, PT ;  /* 0x000000016500780c */ /* 0x000fda0003f05270 */
[----:B------:R-:W-:Y:S05]  /*33c0*/  @!P0 BRA `(.L_x_53) ;  /* 0x0000000400e48947 */ /* 0x000fea0003800000 */
[----:B------:R-:W0:Y:S02]  /*33d0*/  LDC.64 R52, c[0x0][0x400] ;  /* 0x00010000ff347b82 */ /* 0x000e240000000a00 */
[----:B0-----:R-:W-:-:S05]  /*33e0*/  IMAD.WIDE.U32 R84, R3, 0x70, R52 ;  /* 0x0000007003547825 */ /* 0x001fca00078e0034 */
        /* <DEDUP_REMOVED lines=21> */
[----:B------:R-:W-:Y:S01]  /*3540*/  MOV R56, 0x0 ;  /* 0x0000000000387802 */ /* 0x000fe20000000f00 */
[----:B------:R-:W-:Y:S01]  /*3550*/  IMAD.MOV.U32 R57, RZ, RZ, 0x3fd80000 ;  /* 0x3fd80000ff397424 */ /* 0x000fe200078e00ff */
[----:B------:R-:W-:Y:S02]  /*3560*/  BSSY.RECONVERGENT B4, `(.L_x_56) ;  /* 0x0000013000047945 */ /* 0x000fe40003800200 */
        /* <DEDUP_REMOVED lines=18> */
.L_x_57:
[----:B------:R-:W-:Y:S05]  /*3690*/  BSYNC.RECONVERGENT B4 ;  /* 0x0000000000047941 */ /* 0x000fea0003800200 */
.L_x_56:
        /* <DEDUP_REMOVED lines=10> */
.L_x_55:
[----:B------:R-:W-:Y:S05]  /*3740*/  BSYNC.RECONVERGENT B3 ;  /* 0x0000000000037941 */ /* 0x000fea0003800200 */
.L_x_54:
        /* <DEDUP_REMOVED lines=47> */
.L_x_61:
[----:B------:R-:W-:Y:S05]  /*3a40*/  BSYNC.RECONVERGENT B4 ;  /* 0x0000000000047941 */ /* 0x000fea0003800200 */
.L_x_60:
        /* <DEDUP_REMOVED lines=10> */
.L_x_59:
[----:B------:R-:W-:Y:S05]  /*3af0*/  BSYNC.RECONVERGENT B3 ;  /* 0x0000000000037941 */ /* 0x000fea0003800200 */
.L_x_58:
[----:B------:R-:W-:-:S06]  /*3b00*/  DSETP.GEU.AND P0, PT, R50, R56, PT ;  /* 0x000000383200722a */ /* 0x000fcc0003f0e000 */
[----:B------:R-:W-:-:S06]  /*3b10*/  DSETP.NEU.AND P0, PT, R50, RZ, !P0 ;  /* 0x000000ff3200722a */ /* 0x000fcc000470d000 */
[----:B------:R-:W-:Y:S02]  /*3b20*/  FSEL R50, R50, R56, P0 ;  /* 0x0000003832327208 */ /* 0x000fe40000000000 */
[----:B------:R-:W-:-:S06]  /*3b30*/  FSEL R51, R51, R57, P0 ;  /* 0x0000003933337208 */ /* 0x000fcc0000000000 */
[C---:B------:R-:W-:Y:S01]  /*3b40*/  @P0 VIADD R76, R3.reuse, 0x1 ;  /* 0x00000001034c0836 */ /* 0x040fe20000000000 */
[----:B------:R-:W-:-:S07]  /*3b50*/  IADD3 R3, PT, PT, R3, 0x2, RZ ;  /* 0x0000000203037810 */ /* 0x000fce0007ffe0ff */
.L_x_53:
[----:B------:R-:W0:Y:S02]  /*3b60*/  LDCU UR4, c[0x0][0x408] ;  /* 0x00008100ff0477ac */ /* 0x000e240008000800 */
[----:B0-----:R-:W-:-:S09]  /*3b70*/  ULOP3.LUT UP0, URZ, UR4, 0x1, URZ, 0xc0, !UPT ;  /* 0x0000000104ff7892 */ /* 0x001fd2000f80c0ff */
[----:B------:R-:W-:Y:S05]  /*3b80*/  BRA.U !UP0, `(.L_x_33) ;  /* 0x0000000108f47547 */ /* 0x000fea000b800000 */
[----:B------:R-:W0:Y:S02]  /*3b90*/  LDC.64 R52, c[0x0][0x400] ;  /* 0x00010000ff347b82 */ /* 0x000e240000000a00 */
[----:B0-----:R-:W-:-:S05]  /*3ba0*/  IMAD.WIDE.U32 R52, R3, 0x70, R52 ;  /* 0x0000007003347825 */ /* 0x001fca00078e0034 */
[----:B------:R-:W2:Y:S04]  /*3bb0*/  LDG.E.64 R56, desc[UR36][R52.64+0x10] ;  /* 0x0000102434387981 */ /* 0x000ea8000c1e1b00 */
[----:B------:R-:W3:Y:S04]  /*3bc0*/  LDG.E.64 R54, desc[UR36][R52.64+0x8] ;  /* 0x0000082434367981 */ /* 0x000ee8000c1e1b00 */
[----:B------:R-:W4:Y:S04]  /*3bd0*/  LDG.E.64 R58, desc[UR36][R52.64+0x18] ;  /* 0x00001824343a7981 */ /* 0x000f28000c1e1b00 */
[----:B------:R0:W5:Y:S01]  /*3be0*/  LDG.E.64 R80, desc[UR36][R52.64] ;  /* 0x0000002434507981 */ /* 0x000162000c1e1b00 */
[----:B------:R-:W-:Y:S01]  /*3bf0*/  BSSY.RECONVERGENT B3, `(.L_x_62) ;  /* 0x0000031000037945 */ /* 0x000fe20003800200 */
[----:B0-----:R-:W-:Y:S01]  /*3c00*/  CS2R R52, SRZ ;  /* 0x0000000000347805 */ /* 0x001fe2000001ff00 */
[----:B--2---:R-:W-:-:S02]  /*3c10*/  DADD R56, R56, -R36 ;  /* 0x0000000038387229 */ /* 0x004fc40000000824 */
        /* <DEDUP_REMOVED lines=33> */
[----:B------:R-:W-:Y:S01]  /*3e30*/  IMAD.MOV.U32 R54, RZ, RZ, R94 ;  /* 0x000000ffff367224 */ /* 0x000fe200078e005e */
[----:B------:R-:W-:-:S07]  /*3e40*/  MOV R55, R95 ;  /* 0x0000005f00377202 */ /* 0x000fce0000000f00 */
.L_x_65:
[----:B------:R-:W-:Y:S05]  /*3e50*/  BSYNC.RECONVERGENT B4 ;  /* 0x0000000000047941 */ /* 0x000fea0003800200 */
.L_x_64:
        /* <DEDUP_REMOVED lines=10> */
.L_x_63:
[----:B------:R-:W-:Y:S05]  /*3f00*/  BSYNC.RECONVERGENT B3 ;  /* 0x0000000000037941 */ /* 0x000fea0003800200 */
.L_x_62:
[----:B------:R-:W-:-:S06]  /*3f10*/  DSETP.GEU.AND P0, PT, R52, R50, PT ;  /* 0x000000323400722a */ /* 0x000fcc0003f0e000 */
[----:B------:R-:W-:-:S06]  /*3f20*/  DSETP.NEU.AND P0, PT, R52, RZ, !P0 ;  /* 0x000000ff3400722a */ /* 0x000fcc000470d000 */
[----:B------:R-:W-:Y:S02]  /*3f30*/  FSEL R50, R52, R50, P0 ;  /* 0x0000003234327208 */ /* 0x000fe40000000000 */
[----:B------:R-:W-:Y:S02]  /*3f40*/  FSEL R51, R53, R51, P0 ;  /* 0x0000003335337208 */ /* 0x000fe40000000000 */
[----:B------:R-:W-:-:S07]  /*3f50*/  SEL R76, R3, R76, P0 ;  /* 0x0000004c034c7207 */ /* 0x000fce0000000000 */
.L_x_33:
[----:B------:R-:W-:Y:S01]  /*3f60*/  UMOV UR4, 0x78b58c40 ;  /* 0x78b58c4000047882 */ /* 0x000fe20000000000 */
[----:B------:R-:W-:Y:S02]  /*3f70*/  UMOV UR5, 0x4415af1d ;  /* 0x4415af1d00057882 */ /* 0x000fe40000000000 */
[----:B------:R-:W-:-:S14]  /*3f80*/  DSETP.GEU.AND P0, PT, R50, UR4, PT ;  /* 0x0000000432007e2a */ /* 0x000fdc000bf0e000 */
[----:B------:R-:W-:Y:S05]  /*3f90*/  @P0 BRA `(.L_x_66) ;  /* 0x0000004000180947 */ /* 0x000fea0003800000 */
[----:B------:R-:W0:Y:S02]  /*3fa0*/  LDC.64 R84, c[0x0][0x400] ;  /* 0x00010000ff547b82 */ /* 0x000e240000000a00 */
[----:B0-----:R-:W-:-:S05]  /*3fb0*/  IMAD.WIDE.U32 R84, R76, 0x70, R84 ;  /* 0x000000704c547825 */ /* 0x001fca00078e0054 */
[----:B------:R-:W2:Y:S04]  /*3fc0*/  LDG.E.64 R52, desc[UR36][R84.64+0x10] ;  /* 0x0000102454347981 */ /* 0x000ea8000c1e1b00 */
[----:B------:R-:W3:Y:S04]  /*3fd0*/  LDG.E.64 R2, desc[UR36][R84.64+0x8] ;  /* 0x0000082454027981 */ /* 0x000ee8000c1e1b00 */
[----:B------:R-:W4:Y:S01]  /*3fe0*/  LDG.E.64 R54, desc[UR36][R84.64+0x18] ;  /* 0x0000182454367981 */ /* 0x000f22000c1e1b00 */
[C---:B------:R-:W-:Y:S01]  /*3ff0*/  DFMA R36, R50.reuse, R6, R36 ;  /* 0x000000063224722b */ /* 0x040fe20000000024 */
[----:B------:R-:W-:Y:S01]  /*4000*/  IMAD.MOV.U32 R58, RZ, RZ, 0x0 ;  /* 0x00000000ff3a7424 */ /* 0x000fe200078e00ff */
[C---:B------:R-:W-:Y:S01]  /*4010*/  DFMA R34, R50.reuse, R4, R34 ;  /* 0x000000043222722b */ /* 0x040fe20000000022 */
[----:B------:R-:W-:Y:S01]  /*4020*/  IMAD.MOV.U32 R59, RZ, RZ, 0x3fd80000 ;  /* 0x3fd80000ff3b7424 */ /* 0x000fe200078e00ff */
[----:B------:R-:W-:Y:S01]  /*4030*/  DFMA R38, R50, R14, R38 ;  /* 0x0000000e3226722b */ /* 0x000fe20000000026 */
[----:B------:R-:W-:Y:S03]  /*4040*/  BSSY.RECONVERGENT B3, `(.L_x_67) ;  /* 0x000001b000037945 */ /* 0x000fe60003800200 */
[----:B--2---:R-:W-:-:S02]  /*4050*/  DADD R52, R36, -R52 ;  /* 0x0000000024347229 */ /* 0x004fc40000000834 */
[----:B---3--:R-:W-:-:S06]  /*4060*/  DADD R50, R34, -R2 ;  /* 0x0000000022327229 */ /* 0x008fcc0000000802 */
[----:B------:R-:W-:Y:S02]  /*4070*/  DMUL R56, R52, R52 ;  /* 0x0000003434387228 */ /* 0x000fe40000000000 */
[----:B----4-:R-:W-:-:S06]  /*4080*/  DADD R2, R38, -R54 ;  /* 0x0000000026027229 */ /* 0x010fcc0000000836 */
        /* <DEDUP_REMOVED lines=22> */
.L_x_68:
[----:B------:R-:W-:Y:S05]  /*41f0*/  BSYNC.RECONVERGENT B3 ;  /* 0x0000000000037941 */ /* 0x000fea0003800200 */
.L_x_67:
        /* <DEDUP_REMOVED lines=18> */
.L_x_70:
[----:B------:R-:W-:Y:S05]  /*4320*/  BSYNC.RECONVERGENT B3 ;  /* 0x0000000000037941 */ /* 0x000fea0003800200 */
.L_x_69:
[----:B------:R-:W2:Y:S04]  /*4330*/  LDG.E.64 R86, desc[UR36][R84.64+0x60] ;  /* 0x0000602454567981 */ /* 0x000ea8000c1e1b00 */
[----:B------:R-:W3:Y:S04]  /*4340*/  LDG.E.64 R56, desc[UR36][R84.64+0x38] ;  /* 0x0000382454387981 */ /* 0x000ee8000c1e1b00 */
[----:B------:R-:W4:Y:S04]  /*4350*/  LDG.E.64 R60, desc[UR36][R84.64+0x40] ;  /* 0x00004024543c7981 */ /* 0x000f28000c1e1b00 */
[----:B------:R-:W5:Y:S01]  /*4360*/  LDG.E.64 R80, desc[UR36][R84.64+0x48] ;  /* 0x0000482454507981 */ /* 0x000f62000c1e1b00 */
[----:B------:R-:W-:Y:S01]  /*4370*/  IMAD.MOV.U32 R54, RZ, RZ, 0x1 ;  /* 0x00000001ff367424 */ /* 0x000fe200078e00ff */
[-C--:B------:R-:W-:Y:S01]  /*4380*/  DMUL R90, R52, R58.reuse ;  /* 0x0000003a345a7228 */ /* 0x080fe20000000000 */
[----:B------:R-:W-:Y:S01]  /*4390*/  IMAD.SHL.U32 R11, R78, 0x10, RZ ;  /* 0x000000104e0b7824 */ /* 0x000fe200078e00ff */
[----:B------:R-:W-:Y:S01]  /*43a0*/  DMUL R92, R2, R58 ;  /* 0x0000003a025c7228 */ /* 0x000fe20000000000 */
[----:B------:R-:W-:Y:S01]  /*43b0*/  SHF.R.U32.HI R52, RZ, 0x2, R79 ;  /* 0x00000002ff347819 */ /* 0x000fe2000001164f */
[----:B------:R-:W-:Y:S03]  /*43c0*/  BSSY.RECONVERGENT B2, `(.L_x_71) ;  /* 0x000002e000027945 */ /* 0x000fe60003800200 */
[----:B------:R-:W-:-:S04]  /*43d0*/  LOP3.LUT R82, R52, R79, RZ, 0x3c, !PT ;  /* 0x0000004f34527212 */ /* 0x000fc800078e3cff */
[----:B------:R-:W-:-:S04]  /*43e0*/  SHF.L.U32 R13, R82, 0x1, RZ ;  /* 0x00000001520d7819 */ /* 0x000fc800000006ff */
[----:B------:R-:W-:-:S04]  /*43f0*/  LOP3.LUT R11, R78, R11, R13, 0x96, !PT ;  /* 0x0000000b4e0b7212 */ /* 0x000fc800078e960d */
[----:B------:R-:W-:-:S04]  /*4400*/  LOP3.LUT R82, R11, R82, RZ, 0x3c, !PT ;  /* 0x000000520b527212 */ /* 0x000fc800078e3cff */
[----:B------:R-:W-:-:S04]  /*4410*/  IADD3 R11, PT, PT, R75, 0x587c5, R82 ;  /* 0x000587c54b0b7810 */ /* 0x000fc80007ffe052 */
[----:B------:R-:W-:Y:S01]  /*4420*/  I2FP.F32.U32 R11, R11 ;  /* 0x0000000b000b7245 */ /* 0x000fe20000201000 */
[C---:B--2---:R-:W-:Y:S02]  /*4430*/  DADD R98, R86.reuse, 1 ;  /* 0x3ff0000056627429 */ /* 0x044fe40000000000 */
[----:B------:R-:W-:Y:S02]  /*4440*/  DADD R96, -R86, 1 ;  /* 0x3ff0000056607429 */ /* 0x000fe40000000100 */
[----:B---3--:R-:W-:Y:S02]  /*4450*/  DFMA R44, R56, R48, R44 ;  /* 0x00000030382c722b */ /* 0x008fe4000000002c */
[----:B------:R-:W0:Y:S01]  /*4460*/  MUFU.RCP64H R55, R99 ;  /* 0x0000006300377308 */ /* 0x000e220000001800 */
[----:B----4-:R-:W-:-:S05]  /*4470*/  DFMA R42, R60, R46, R42 ;  /* 0x0000002e3c2a722b */ /* 0x010fca000000002a */
[----:B------:R-:W-:Y:S01]  /*4480*/  FSETP.GEU.AND P2, PT, |R97|, 6.5827683646048100446e-37, PT ;  /* 0x036000006100780b */ /* 0x000fe20003f4e200 */
[----:B-----5:R-:W-:Y:S02]  /*4490*/  DFMA R32, R80, R40, R32 ;  /* 0x000000285020722b */ /* 0x020fe40000000020 */
[----:B0-----:R-:W-:-:S08]  /*44a0*/  DFMA R88, -R98, R54, 1 ;  /* 0x3ff000006258742b */ /* 0x001fd00000000136 */
[----:B------:R-:W-:-:S08]  /*44b0*/  DFMA R88, R88, R88, R88 ;  /* 0x000000585858722b */ /* 0x000fd00000000058 */
[----:B------:R-:W-:-:S08]  /*44c0*/  DFMA R88, R54, R88, R54 ;  /* 0x000000583658722b */ /* 0x000fd00000000036 */
[----:B------:R-:W-:-:S08]  /*44d0*/  DFMA R54, -R98, R88, 1 ;  /* 0x3ff000006236742b */ /* 0x000fd00000000158 */
[----:B------:R-:W-:Y:S02]  /*44e0*/  DFMA R54, R88, R54, R88 ;  /* 0x000000365836722b */ /* 0x000fe40000000058 */
[----:B------:R-:W-:Y:S02]  /*44f0*/  DMUL R88, R50, R58 ;  /* 0x0000003a32587228 */ /* 0x000fe40000000000 */
[----:B------:R-:W-:Y:S01]  /*4500*/  DMUL R50, R90, R6 ;  /* 0x000000065a327228 */ /* 0x000fe20000000000 */
[----:B------:R-:W-:-:S03]  /*4510*/  IMAD.MOV.U32 R58, RZ, RZ, 0x2f800000 ;  /* 0x2f800000ff3a7424 */ /* 0x000fc600078e00ff */
[----:B------:R-:W-:Y:S01]  /*4520*/  DMUL R2, R96, R54 ;  /* 0x0000003660027228 */ /* 0x000fe20000000000 */
[----:B------:R-:W-:-:S03]  /*4530*/  FFMA R11, R11, R58, 1.1641532182693481445e-10 ;  /* 0x2f0000000b0b7423 */ /* 0x000fc6000000003a */
[----:B------:R-:W-:Y:S01]  /*4540*/  DFMA R50, R88, R4, R50 ;  /* 0x000000045832722b */ /* 0x000fe20000000032 */
[----:B------:R0:W1:Y:S03]  /*4550*/  F2F.F64.F32 R56, R11 ;  /* 0x0000000b00387310 */ /* 0x0000660000201800 */
[----:B------:R-:W-:-:S04]  /*4560*/  DFMA R52, -R98, R2, R96 ;  /* 0x000000026234722b */ /* 0x000fc80000000160 */
[----:B------:R-:W-:Y:S02]  /*4570*/  DFMA R94, R92, R14, R50 ;  /* 0x0000000e5c5e722b */ /* 0x000fe40000000032 */
[----:B------:R-:W-:Y:S02]  /*4580*/  DADD R50, -RZ, -R92 ;  /* 0x00000000ff327229 */ /* 0x000fe4000000095c */
[----:B------:R-:W-:Y:S02]  /*4590*/  DFMA R2, R54, R52, R2 ;  /* 0x000000343602722b */ /* 0x000fe40000000002 */
[----:B------:R-:W-:Y:S02]  /*45a0*/  DADD R52, -RZ, -R90 ;  /* 0x00000000ff347229 */ /* 0x000fe4000000095a */
[----:B------:R-:W-:-:S06]  /*45b0*/  DSETP.GT.AND P0, PT, R94, RZ, PT ;  /* 0x000000ff5e00722a */ /* 0x000fcc0003f04000 */
[----:B------:R-:W-:Y:S01]  /*45c0*/  FFMA R13, RZ, R99, R3 ;  /* 0x00000063ff0d7223 */ /* 0x000fe20000000003 */
[----:B------:R-:W-:Y:S02]  /*45d0*/  FSEL R54, R50, R92, P0 ;  /* 0x0000005c32367208 */ /* 0x000fe40000000000 */
[----:B------:R-:W-:Y:S01]  /*45e0*/  FSEL R55, R51, R93, P0 ;  /* 0x0000005d33377208 */ /* 0x000fe20000000000 */
[----:B------:R-:W-:Y:S01]  /*45f0*/  DADD R50, -RZ, -R88 ;  /* 0x00000000ff327229 */ /* 0x000fe20000000958 */
[----:B------:R-:W-:Y:S02]  /*4600*/  FSETP.GT.AND P1, PT, |R13|, 1.469367938527859385e-39, PT ;  /* 0x001000000d00780b */ /* 0x000fe40003f24200 */
[----:B------:R-:W-:Y:S02]  /*4610*/  FSEL R52, R52, R90, P0 ;  /* 0x0000005a34347208 */ /* 0x000fe40000000000 */
[----:B------:R-:W-:-:S05]  /*4620*/  FSEL R53, R53, R91, P0 ;  /* 0x0000005b35357208 */ /* 0x000fca0000000000 */
[----:B------:R-:W-:Y:S02]  /*4630*/  FSEL R50, R50, R88, P0 ;  /* 0x0000005832327208 */ /* 0x000fe40000000000 */
[----:B------:R-:W-:Y:S02]  /*4640*/  FSEL R51, R51, R89, P0 ;  /* 0x0000005933337208 */ /* 0x000fe40000000000 */
[----:B01----:R-:W-:Y:S05]  /*4650*/  @P1 BRA P2, `(.L_x_72) ;  /* 0x0000000000101947 */ /* 0x003fea0001000000 */
[----:B------:R-:W-:-:S07]  /*4660*/  MOV R13, 0x4680 ;  /* 0x00004680000d7802 */ /* 0x000fce0000000f00 */
[----:B------:R-:W-:Y:S05]  /*4670*/  CALL.REL.NOINC `($__internal_1_$__cuda_sm20_div_rn_f64_full) ;  /* 0x0000004400687944 */ /* 0x000fea0003c00000 */
[----:B------:R-:W-:Y:S02]  /*4680*/  IMAD.MOV.U32 R2, RZ, RZ, R60 ;  /* 0x000000ffff027224 */ /* 0x000fe400078e003c */
[----:B------:R-:W-:-:S07]  /*4690*/  IMAD.MOV.U32 R3, RZ, RZ, R61 ;  /* 0x000000ffff037224 */ /* 0x000fce00078e003d */
.L_x_72:
[----:B------:R-:W-:Y:S05]  /*46a0*/  BSYNC.RECONVERGENT B2 ;  /* 0x0000000000027941 */ /* 0x000fea0003800200 */
.L_x_71:
[----:B------:R-:W-:Y:S01]  /*46b0*/  DMUL R58, R52, R6 ;  /* 0x00000006343a7228 */ /* 0x000fe20000000000 */
[----:B------:R-:W-:Y:S01]  /*46c0*/  BSSY.RECONVERGENT B2, `(.L_x_73) ;  /* 0x000001e000027945 */ /* 0x000fe20003800200 */
[----:B------:R-:W-:-:S06]  /*46d0*/  DMUL R2, R2, R2 ;  /* 0x0000000202027228 */ /* 0x000fcc0000000000 */
[----:B------:R-:W-:Y:S02]  /*46e0*/  DFMA R58, R50, R4, R58 ;  /* 0x00000004323a722b */ /* 0x000fe4000000003a */
[----:B------:R-:W-:-:S06]  /*46f0*/  DADD R60, -R2, 1 ;  /* 0x3ff00000023c7429 */ /* 0x000fcc0000000100 */
[----:B------:R-:W-:-:S08]  /*4700*/  DFMA R80, R54, R14, R58 ;  /* 0x0000000e3650722b */ /* 0x000fd0000000003a */
[----:B------:R-:W-:-:S08]  /*4710*/  DADD R58, -|R80|, 1 ;  /* 0x3ff00000503a7429 */ /* 0x000fd00000000300 */
[----:B------:R-:W-:-:S08]  /*4720*/  DMUL R60, R58, R60 ;  /* 0x0000003c3a3c7228 */ /* 0x000fd00000000000 */
[----:B------:R-:W-:-:S08]  /*4730*/  DMUL R60, R58, R60 ;  /* 0x0000003c3a3c7228 */ /* 0x000fd00000000000 */
[----:B------:R-:W-:-:S08]  /*4740*/  DMUL R60, R58, R60 ;  /* 0x0000003c3a3c7228 */ /* 0x000fd00000000000 */
[----:B------:R-:W-:-:S08]  /*4750*/  DMUL R60, R58, R60 ;  /* 0x0000003c3a3c7228 */ /* 0x000fd00000000000 */
[----:B------:R-:W-:Y:S01]  /*4760*/  DFMA R96, R58, R60, R2 ;  /* 0x0000003c3a60722b */ /* 0x000fe20000000002 */
[----:B------:R-:W-:-:S07]  /*4770*/  IMAD.MOV.U32 R2, RZ, RZ, 0x1 ;  /* 0x00000001ff027424 */ /* 0x000fce00078e00ff */
[----:B------:R-:W-:Y:S02]  /*4780*/  DADD R98, R96, 1 ;  /* 0x3ff0000060627429 */ /* 0x000fe40000000000 */
[----:B------:R-:W-:-:S04]  /*4790*/  FSETP.GEU.AND P1, PT, |R97|, 6.5827683646048100446e-37, PT ;  /* 0x036000006100780b */ /* 0x000fc80003f2e200 */
[----:B------:R-:W0:Y:S02]  /*47a0*/  MUFU.RCP64H R3, R99 ;  /* 0x0000006300037308 */ /* 0x000e240000001800 */
[----:B0-----:R-:W-:-:S08]  /*47b0*/  DFMA R58, -R98, R2, 1 ;  /* 0x3ff00000623a742b */ /* 0x001fd00000000102 */
[----:B------:R-:W-:-:S08]  /*47c0*/  DFMA R58, R58, R58, R58 ;  /* 0x0000003a3a3a722b */ /* 0x000fd0000000003a */
[----:B------:R-:W-:-:S08]  /*47d0*/  DFMA R58, R2, R58, R2 ;  /* 0x0000003a023a722b */ /* 0x000fd00000000002 */
[----:B------:R-:W-:-:S08]  /*47e0*/  DFMA R2, -R98, R58, 1 ;  /* 0x3ff000006202742b */ /* 0x000fd0000000013a */
[----:B------:R-:W-:-:S08]  /*47f0*/  DFMA R2, R58, R2, R58 ;  /* 0x000000023a02722b */ /* 0x000fd0000000003a */
[----:B------:R-:W-:-:S08]  /*4800*/  DMUL R58, R96, R2 ;  /* 0x00000002603a7228 */ /* 0x000fd00000000000 */
[----:B------:R-:W-:-:S08]  /*4810*/  DFMA R60, -R98, R58, R96 ;  /* 0x0000003a623c722b */ /* 0x000fd00000000160 */
[----:B------:R-:W-:-:S10]  /*4820*/  DFMA R2, R2, R60, R58 ;  /* 0x0000003c0202722b */ /* 0x000fd4000000003a */
[----:B------:R-:W-:-:S05]  /*4830*/  FFMA R11, RZ, R99, R3 ;  /* 0x00000063ff0b7223 */ /* 0x000fca0000000003 */
[----:B------:R-:W-:-:S13]  /*4840*/  FSETP.GT.AND P0, PT, |R11|, 1.469367938527859385e-39, PT ;  /* 0x001000000b00780b */ /* 0x000fda0003f04200 */
[----:B------:R-:W-:Y:S05]  /*4850*/  @P0 BRA P1, `(.L_x_74) ;  /* 0x0000000000100947 */ /* 0x000fea0000800000 */
[----:B------:R-:W-:-:S07]  /*4860*/  MOV R13, 0x4880 ;  /* 0x00004880000d7802 */ /* 0x000fce0000000f00 */
[----:B------:R-:W-:Y:S05]  /*4870*/  CALL.REL.NOINC `($__internal_1_$__cuda_sm20_div_rn_f64_full) ;  /* 0x0000004000e87944 */ /* 0x000fea0003c00000 */
[----:B------:R-:W-:Y:S02]  /*4880*/  IMAD.MOV.U32 R2, RZ, RZ, R60 ;  /* 0x000000ffff027224 */ /* 0x000fe400078e003c */
[----:B------:R-:W-:-:S07]  /*4890*/  IMAD.MOV.U32 R3, RZ, RZ, R61 ;  /* 0x000000ffff037224 */ /* 0x000fce00078e003d */
.L_x_74:
[----:B------:R-:W-:Y:S05]  /*48a0*/  BSYNC.RECONVERGENT B2 ;  /* 0x0000000000027941 */ /* 0x000fea0003800200 */
.L_x_73:
[----:B------:R-:W2:Y:S01]  /*48b0*/  LDG.E.64 R96, desc[UR36][R84.64+0x50] ;  /* 0x0000502454607981 */ /* 0x000ea2000c1e1b00 */
[----:B------:R-:W-:Y:S01]  /*48c0*/  DADD R58, -R2, 1 ;  /* 0x3ff00000023a7429 */ /* 0x000fe20000000100 */
[----:B------:R-:W-:Y:S07]  /*48d0*/  BSSY.RECONVERGENT B3, `(.L_x_75) ;  /* 0x0000357000037945 */ /* 0x000fee0003800200 */
[----:B--2---:R-:W-:-:S08]  /*48e0*/  DFMA R58, R96, R58, R2 ;  /* 0x0000003a603a722b */ /* 0x004fd00000000002 */
[----:B------:R-:W-:-:S14]  /*48f0*/  DSETP.GT.AND P0, PT, R58, R56, PT ;  /* 0x000000383a00722a */ /* 0x000fdc0003f04000 */
[----:B------:R-:W-:Y:S05]  /*4900*/  @!P0 BRA `(.L_x_76) ;  /* 0x0000001400f48947 */ /* 0x000fea0003800000 */
[----:B------:R-:W2:Y:S04]  /*4910*/  LDG.E.64 R6, desc[UR36][R84.64+0x20] ;  /* 0x0000202454067981 */ /* 0x000ea8000c1e1b00 */
[----:B------:R-:W3:Y:S04]  /*4920*/  LDG.E.64 R14, desc[UR36][R84.64+0x28] ;  /* 0x00002824540e7981 */ /* 0x000ee8000c1e1b00 */
[----:B------:R-:W4:Y:S01]  /*4930*/  LDG.E.64 R56, desc[UR36][R84.64+0x30] ;  /* 0x0000302454387981 */ /* 0x000f22000c1e1b00 */
[----:B------:R-:W-:Y:S01]  /*4940*/  UMOV UR4, 0x9999999a ;  /* 0x9999999a00047882 */ /* 0x000fe20000000000 */
[----:B------:R-:W-:-:S02]  /*4950*/  UMOV UR5, 0x3fb99999 ;  /* 0x3fb9999900057882 */ /* 0x000fc40000000000 */
[----:B------:R-:W-:Y:S01]  /*4960*/  DSETP.GT.AND P0, PT, |R88|, UR4, PT ;  /* 0x0000000458007e2a */ /* 0x000fe2000bf04200 */
[----:B------:R-:W-:Y:S01]  /*4970*/  IMAD.MOV.U32 R4, RZ, RZ, RZ ;  /* 0x000000ffff047224 */ /* 0x000fe200078e00ff */
[----:B------:R0:W5:Y:S01]  /*4980*/  LDG.E.64 R86, desc[UR36][R84.64+0x58] ;  /* 0x0000582454567981 */ /* 0x000162000c1e1b00 */
[----:B------:R-:W-:Y:S01]  /*4990*/  DMUL R2, RZ, R52 ;  /* 0x00000034ff027228 */ /* 0x000fe20000000000 */
[----:B------:R-:W-:Y:S01]  /*49a0*/  IMAD.MOV.U32 R58, RZ, RZ, RZ ;  /* 0x000000ffff3a7224 */ /* 0x000fe200078e00ff */
[----:B------:R-:W-:Y:S01]  /*49b0*/  BSSY.RECONVERGENT B4, `(.L_x_77) ;  /* 0x0000029000047945 */ /* 0x000fe20003800200 */
[----:B------:R-:W-:Y:S02]  /*49c0*/  FSEL R5, RZ, 1.875, P0 ;  /* 0x3ff00000ff057808 */ /* 0x000fe40000000000 */
[----:B------:R-:W-:-:S04]  /*49d0*/  FSEL R59, RZ, 1.875, !P0 ;  /* 0x3ff00000ff3b7808 */ /* 0x000fc80004000000 */
[C---:B------:R-:W-:Y:S02]  /*49e0*/  DMUL R88, R54.reuse, R4 ;  /* 0x0000000436587228 */ /* 0x040fe40000000000 */
[-C--:B------:R-:W-:Y:S02]  /*49f0*/  DFMA R2, R54, R58.reuse, -R2 ;  /* 0x0000003a3602722b */ /* 0x080fe40000000802 */
[----:B------:R-:W-:-:S04]  /*4a00*/  DMUL R58, R50, R58 ;  /* 0x0000003a323a7228 */ /* 0x000fc80000000000 */
[----:B------:R-:W-:-:S04]  /*4a10*/  DFMA R88, RZ, R50, -R88 ;  /* 0x00000032ff58722b */ /* 0x000fc80000000858 */
[----:B------:R-:W-:-:S04]  /*4a20*/  DFMA R4, R52, R4, -R58 ;  /* 0x000000043404722b */ /* 0x000fc8000000083a */
[----:B------:R-:W-:-:S08]  /*4a30*/  DMUL R60, R88, R88 ;  /* 0x00000058583c7228 */ /* 0x000fd00000000000 */
[----:B------:R-:W-:-:S08]  /*4a40*/  DFMA R60, R2, R2, R60 ;  /* 0x00000002023c722b */ /* 0x000fd0000000003c */
[----:B------:R-:W-:Y:S01]  /*4a50*/  DFMA R98, R4, R4, R60 ;  /* 0x000000040462722b */ /* 0x000fe2000000003c */
[----:B------:R-:W-:Y:S02]  /*4a60*/  IMAD.MOV.U32 R60, RZ, RZ, 0x0 ;  /* 0x00000000ff3c7424 */ /* 0x000fe400078e00ff */
[----:B------:R-:W-:-:S03]  /*4a70*/  IMAD.MOV.U32 R61, RZ, RZ, 0x3fd80000 ;  /* 0x3fd80000ff3d7424 */ /* 0x000fc600078e00ff */
[----:B0-----:R-:W0:Y:S04]  /*4a80*/  MUFU.RSQ64H R85, R99 ;  /* 0x0000006300557308 */ /* 0x001e280000001c00 */
[----:B------:R-:W-:-:S04]  /*4a90*/  IADD3 R84, PT, PT, R99, -0x3500000, RZ ;  /* 0xfcb0000063547810 */ /* 0x000fc80007ffe0ff */
[----:B------:R-:W-:Y:S02]  /*4aa0*/  ISETP.GE.U32.AND P0, PT, R84, 0x7ca00000, PT ;  /* 0x7ca000005400780c */ /* 0x000fe40003f06070 */
        /* <DEDUP_REMOVED lines=8> */
[----:B------:R-:W-:Y:S02]  /*4b30*/  DFMA R102, R94, -R94, R98 ;  /* 0x8000005e5e66722b */ /* 0x000fe40000000062 */
[----:B--2---:R-:W-:Y:S02]  /*4b40*/  DADD R6, R6, -1 ;  /* 0xbff0000006067429 */ /* 0x004fe40000000000 */
[----:B---3--:R-:W-:Y:S02]  /*4b50*/  DADD R14, R14, -1 ;  /* 0xbff000000e0e7429 */ /* 0x008fe40000000000 */
[----:B----4-:R-:W-:-:S04]  /*4b60*/  DADD R60, R56, -1 ;  /* 0xbff00000383c7429 */ /* 0x010fc80000000000 */
[C---:B------:R-:W-:Y:S02]  /*4b70*/  DFMA R58, R96.reuse, R6, 1 ;  /* 0x3ff00000603a742b */ /* 0x040fe40000000006 */
[----:B------:R-:W-:Y:S02]  /*4b80*/  DFMA R56, R96, R14, 1 ;  /* 0x3ff000006038742b */ /* 0x000fe4000000000e */
[----:B------:R-:W-:Y:S02]  /*4b90*/  DFMA R6, R102, R90, R94 ;  /* 0x0000005a6606722b */ /* 0x000fe4000000005e */
[----:B------:R-:W-:Y:S01]  /*4ba0*/  DFMA R60, R96, R60, 1 ;  /* 0x3ff00000603c742b */ /* 0x000fe2000000003c */
[----:B------:R-:W-:Y:S10]  /*4bb0*/  @!P0 BRA `(.L_x_78) ;  /* 0x0000000000208947 */ /* 0x000ff40003800000 */
[----:B------:R-:W-:Y:S01]  /*4bc0*/  IMAD.MOV.U32 R96, RZ, RZ, R102 ;  /* 0x000000ffff607224 */ /* 0x000fe200078e0066 */
[----:B------:R-:W-:Y:S01]  /*4bd0*/  MOV R102, 0x4c20 ;  /* 0x00004c2000667802 */ /* 0x000fe20000000f00 */
[----:B------:R-:W-:Y:S02]  /*4be0*/  IMAD.MOV.U32 R97, RZ, RZ, R103 ;  /* 0x000000ffff617224 */ /* 0x000fe400078e0067 */
[----:B------:R-:W-:Y:S02]  /*4bf0*/  IMAD.MOV.U32 R100, RZ, RZ, R84 ;  /* 0x000000ffff647224 */ /* 0x000fe400078e0054 */
[----:B------:R-:W-:-:S07]  /*4c00*/  IMAD.MOV.U32 R93, RZ, RZ, R91 ;  /* 0x000000ffff5d7224 */ /* 0x000fce00078e005b */
[----:B-----5:R-:W-:Y:S05]  /*4c10*/  CALL.REL.NOINC `($__internal_2_$__cuda_sm20_dsqrt_rn_f64_mediumpath_v1) ;  /* 0x0000004400807944 */ /* 0x020fea0003c00000 */
[----:B------:R-:W-:Y:S01]  /*4c20*/  MOV R6, R94 ;  /* 0x0000005e00067202 */ /* 0x000fe20000000f00 */
[----:B------:R-:W-:-:S07]  /*4c30*/  IMAD.MOV.U32 R7, RZ, RZ, R95 ;  /* 0x000000ffff077224 */ /* 0x000fce00078e005f */
.L_x_78:
[----:B------:R-:W-:Y:S05]  /*4c40*/  BSYNC.RECONVERGENT B4 ;  /* 0x0000000000047941 */ /* 0x000fea0003800200 */
.L_x_77:
        /* <DEDUP_REMOVED lines=15> */
[----:B-----5:R-:W-:Y:S05]  /*4d40*/  CALL.REL.NOINC `($__internal_0_$__cuda_sm20_dblrcp_rn_slowpath_v3) ;  /* 0x0000003c00007944 */ /* 0x020fea0003c00000 */
[----:B------:R-:W-:Y:S02]  /*4d50*/  IMAD.MOV.U32 R90, RZ, RZ, R96 ;  /* 0x000000ffff5a7224 */ /* 0x000fe400078e0060 */
[----:B------:R-:W-:-:S07]  /*4d60*/  IMAD.MOV.U32 R91, RZ, RZ, R97 ;  /* 0x000000ffff5b7224 */ /* 0x000fce00078e0061 */
.L_x_80:
[----:B------:R-:W-:Y:S05]  /*4d70*/  BSYNC.RECONVERGENT B4 ;  /* 0x0000000000047941 */ /* 0x000fea0003800200 */
.L_x_79:
[----:B------:R-:W-:Y:S01]  /*4d80*/  SHF.R.U32.HI R0, RZ, 0x2, R83 ;  /* 0x00000002ff007819 */ /* 0x000fe20000011653 */
[----:B------:R-:W-:Y:S01]  /*4d90*/  IMAD.SHL.U32 R7, R82, 0x10, RZ ;  /* 0x0000001052077824 */ /* 0x000fe200078e00ff */
[----:B------:R-:W-:Y:S01]  /*4da0*/  UMOV UR4, 0x54442d18 ;  /* 0x54442d1800047882 */ /* 0x000fe20000000000 */
[----:B------:R-:W-:Y:S01]  /*4db0*/  VIADD R75, R75, 0xb0f8a ;  /* 0x000b0f8a4b4b7836 */ /* 0x000fe20000000000 */
[----:B------:R-:W-:Y:S01]  /*4dc0*/  LOP3.LUT R0, R0, R83, RZ, 0x3c, !PT ;  /* 0x0000005300007212 */ /* 0x000fe200078e3cff */
[----:B------:R-:W-:Y:S01]  /*4dd0*/  UMOV UR5, 0x400921fb ;  /* 0x400921fb00057882 */ /* 0x000fe20000000000 */
[-C--:B------:R-:W-:Y:S01]  /*4de0*/  DMUL R84, R2, R90.reuse ;  /* 0x0000005a02547228 */ /* 0x080fe20000000000 */
[----:B------:R-:W-:Y:S01]  /*4df0*/  BSSY.RECONVERGENT B5, `(.L_x_81) ;  /* 0x000002a000057945 */ /* 0x000fe20003800200 */
[C---:B------:R-:W-:Y:S01]  /*4e00*/  SHF.L.U32 R6, R0.reuse, 0x1, RZ ;  /* 0x0000000100067819 */ /* 0x040fe200000006ff */
[-C--:B------:R-:W-:Y:S01]  /*4e10*/  DMUL R88, R88, R90.reuse ;  /* 0x0000005a58587228 */ /* 0x080fe20000000000 */
[----:B------:R-:W-:Y:S01]  /*4e20*/  IMAD.MOV.U32 R9, RZ, RZ, 0x1 ;  /* 0x00000001ff097424 */ /* 0x000fe200078e00ff */
[----:B------:R-:W-:Y:S01]  /*4e30*/  DMUL R90, R4, R90 ;  /* 0x0000005a045a7228 */ /* 0x000fe20000000000 */
[----:B------:R-:W-:Y:S01]  /*4e40*/  LOP3.LUT R7, R0, R6, R7, 0x96, !PT ;  /* 0x0000000600077212 */ /* 0x000fe200078e9607 */
[----:B------:R-:W-:-:S02]  /*4e50*/  IMAD.MOV.U32 R2, RZ, RZ, R18 ;  /* 0x000000ffff027224 */ /* 0x000fc400078e0012 */
[----:B------:R-:W-:Y:S01]  /*4e60*/  IMAD.MOV.U32 R3, RZ, RZ, R19 ;  /* 0x000000ffff037224 */ /* 0x000fe200078e0013 */
[----:B------:R-:W-:Y:S01]  /*4e70*/  LOP3.LUT R92, R7, R82, RZ, 0x3c, !PT ;  /* 0x00000052075c7212 */ /* 0x000fe200078e3cff */
[----:B------:R-:W-:-:S04]  /*4e80*/  IMAD.MOV.U32 R7, RZ, RZ, 0x2f800000 ;  /* 0x2f800000ff077424 */ /* 0x000fc800078e00ff */
[----:B------:R-:W-:-:S05]  /*4e90*/  IMAD.IADD R0, R92, 0x1, R75 ;  /* 0x000000015c007824 */ /* 0x000fca00078e024b */
[----:B------:R-:W-:-:S05]  /*4ea0*/  I2FP.F32.U32 R0, R0 ;  /* 0x0000000000007245 */ /* 0x000fca0000201000 */
[----:B------:R-:W-:-:S04]  /*4eb0*/  FFMA R0, R0, R7, 1.1641532182693481445e-10 ;  /* 0x2f00000000007423 */ /* 0x000fc80000000007 */
[----:B------:R-:W-:-:S04]  /*4ec0*/  FADD R0, R0, R0 ;  /* 0x0000000000007221 */ /* 0x000fc80000000000 */
[----:B------:R-:W0:Y:S02]  /*4ed0*/  F2F.F64.F32 R94, R0 ;  /* 0x00000000005e7310 */ /* 0x000e240000201800 */
[----:B0-----:R-:W-:-:S08]  /*4ee0*/  DMUL R94, R94, UR4 ;  /* 0x000000045e5e7c28 */ /* 0x001fd00008000000 */
[----:B------:R-:W-:-:S14]  /*4ef0*/  DSETP.NEU.AND P2, PT, R94, +INF , PT ;  /* 0x7ff000005e00742a */ /* 0x000fdc0003f4d000 */
[----:B------:R-:W-:Y:S05]  /*4f00*/  @!P2 BRA `(.L_x_82) ;  /* 0x000000000060a947 */ /* 0x000fea0003800000 */
[----:B------:R-:W-:Y:S01]  /*4f10*/  UMOV UR4, 0x6dc9c883 ;  /* 0x6dc9c88300047882 */ /* 0x000fe20000000000 */
[----:B------:R-:W-:Y:S01]  /*4f20*/  UMOV UR5, 0x3fe45f30 ;  /* 0x3fe45f3000057882 */ /* 0x000fe20000000000 */
[C---:B------:R-:W-:Y:S01]  /*4f30*/  DSETP.GE.AND P0, PT, R94.reuse, 2.14748364800000000000e+09, PT ;  /* 0x41e000005e00742a */ /* 0x040fe20003f06000 */
[----:B------:R-:W-:Y:S01]  /*4f40*/  BSSY.RECONVERGENT B6, `(.L_x_83) ;  /* 0x0000013000067945 */ /* 0x000fe20003800200 */
[----:B------:R-:W-:Y:S01]  /*4f50*/  DMUL R4, R94, UR4 ;  /* 0x000000045e047c28 */ /* 0x000fe20008000000 */
[----:B------:R-:W-:Y:S01]  /*4f60*/  UMOV UR4, 0x54442d18 ;  /* 0x54442d1800047882 */ /* 0x000fe20000000000 */
[----:B------:R-:W-:-:S08]  /*4f70*/  UMOV UR5, 0x3ff921fb ;  /* 0x3ff921fb00057882 */ /* 0x000fd00000000000 */
        /* <DEDUP_REMOVED lines=13> */
[----:B-----5:R-:W-:Y:S05]  /*5050*/  CALL.REL.NOINC `($_Z6render3Ray3VecS0_3ColPS1_P6SphereiPi$__internal_trig_reduction_slowpathd) ;  /* 0x0000005400c47944 */ /* 0x020fea0003c00000 */
[----:B------:R-:W-:-:S07]  /*5060*/  MOV R4, R0 ;  /* 0x0000000000047202 */ /* 0x000fce0000000f00 */
.L_x_84:
[----:B------:R-:W-:Y:S05]  /*5070*/  BSYNC.RECONVERGENT B6 ;  /* 0x0000000000067941 */ /* 0x000fea0003800200 */
.L_x_83:
[----:B------:R-:W-:-:S07]  /*5080*/  VIADD R9, R4, 0x1 ;  /* 0x0000000104097836 */ /* 0x000fce0000000000 */
.L_x_82:
[----:B------:R-:W-:Y:S05]  /*5090*/  BSYNC.RECONVERGENT B5 ;  /* 0x0000000000057941 */ /* 0x000fea0003800200 */
.L_x_81:
        /* <DEDUP_REMOVED lines=10> */
[----:B------:R-:W-:Y:S01]  /*5140*/  DMUL R102, R2, R2 ;  /* 0x0000000202667228 */ /* 0x000fe20000000000 */
[----:B------:R-:W-:Y:S01]  /*5150*/  BSSY.RECONVERGENT B5, `(.L_x_85) ;  /* 0x000002e000057945 */ /* 0x000fe20003800200 */
[----:B------:R-:W-:Y:S01]  /*5160*/  ISETP.NE.U32.AND P0, PT, R0, 0x1, PT ;  /* 0x000000010000780c */ /* 0x000fe20003f05070 */
[----:B------:R-:W-:-:S03]  /*5170*/  IMAD.MOV.U32 R0, RZ, RZ, 0x3da8ff83 ;  /* 0x3da8ff83ff007424 */ /* 0x000fc600078e00ff */
[----:B------:R-:W-:Y:S02]  /*5180*/  FSEL R108, R108, -8.06006814911005101289e+34, !P0 ;  /* 0xf9785eba6c6c7808 */ /* 0x000fe40004000000 */
[----:B------:R-:W-:Y:S01]  /*5190*/  FSEL R109, -R0, 0.11223486810922622681, !P0 ;  /* 0x3de5db65006d7808 */ /* 0x000fe20004000100 */
[----:B------:R-:W-:-:S05]  /*51a0*/  IMAD.MOV.U32 R0, RZ, RZ, RZ ;  /* 0x000000ffff007224 */ /* 0x000fca00078e00ff */
        /* <DEDUP_REMOVED lines=10> */
[----:B------:R-:W-:-:S04]  /*5250*/  LOP3.LUT P0, RZ, R9, 0x2, RZ, 0xc0, !PT ;  /* 0x0000000209ff7812 */ /* 0x000fc8000780c0ff */
[----:B------:R-:W-:-:S10]  /*5260*/  DADD R2, RZ, -R4 ;  /* 0x00000000ff027229 */ /* 0x000fd40000000804 */
[----:B------:R-:W-:Y:S01]  /*5270*/  FSEL R104, R4, R2, !P0 ;  /* 0x0000000204687208 */ /* 0x000fe20004000000 */
[----:B------:R-:W-:Y:S01]  /*5280*/  IMAD.MOV.U32 R2, RZ, RZ, R18 ;  /* 0x000000ffff027224 */ /* 0x000fe200078e0012 */
[----:B------:R-:W-:Y:S01]  /*5290*/  FSEL R105, R5, R3, !P0 ;  /* 0x0000000305697208 */ /* 0x000fe20004000000 */
[----:B------:R-:W-:-:S05]  /*52a0*/  IMAD.MOV.U32 R3, RZ, RZ, R19 ;  /* 0x000000ffff037224 */ /* 0x000fca00078e0013 */
[-C--:B------:R-:W-:Y:S02]  /*52b0*/  DMUL R106, R84, R104.reuse ;  /* 0x00000068546a7228 */ /* 0x080fe40000000000 */
[-C--:B------:R-:W-:Y:S02]  /*52c0*/  DMUL R102, R88, R104.reuse ;  /* 0x0000006858667228 */ /* 0x080fe40000000000 */
[----:B------:R-:W-:Y:S01]  /*52d0*/  DMUL R104, R90, R104 ;  /* 0x000000685a687228 */ /* 0x000fe20000000000 */
[----:B------:R-:W-:Y:S10]  /*52e0*/  @!P2 BRA `(.L_x_86) ;  /* 0x000000000050a947 */ /* 0x000ff40003800000 */
        /* <DEDUP_REMOVED lines=16> */
[----:B------:R-:W-:Y:S01]  /*53f0*/  MOV R0, R94 ;  /* 0x0000005e00007202 */ /* 0x000fe20000000f00 */
[----:B------:R-:W-:Y:S01]  /*5400*/  IMAD.MOV.U32 R98, RZ, RZ, R95 ;  /* 0x000000ffff627224 */ /* 0x000fe200078e005f */
[----:B------:R-:W-:-:S07]  /*5410*/  MOV R99, 0x5430 ;  /* 0x0000543000637802 */ /* 0x000fce0000000f00 */
[----:B-----5:R-:W-:Y:S05]  /*5420*/  CALL.REL.NOINC `($_Z6render3Ray3VecS0_3ColPS1_P6SphereiPi$__internal_trig_reduction_slowpathd) ;  /* 0x0000005000d07944 */ /* 0x020fea0003c00000 */
.L_x_86:
[----:B------:R-:W-:Y:S05]  /*5430*/  BSYNC.RECONVERGENT B5 ;  /* 0x0000000000057941 */ /* 0x000fea0003800200 */
.L_x_85:
[----:B------:R-:W0:Y:S01]  /*5440*/  LDCU.64 UR4, c[0x4][0x58] ;  /* 0x01000b00ff0477ac */ /* 0x000e220008000a00 */
[----:B------:R-:W-:-:S05]  /*5450*/  IMAD.SHL.U32 R4, R0, 0x40, RZ ;  /* 0x0000004000047824 */ /* 0x000fca00078e00ff */
[----:B------:R-:W-:-:S04]  /*5460*/  LOP3.LUT R4, R4, 0x40, RZ, 0xc0, !PT ;  /* 0x0000004004047812 */ /* 0x000fc800078ec0ff */
[----:B0-----:R-:W-:-:S05]  /*5470*/  IADD3 R14, P0, PT, R4, UR4, RZ ;  /* 0x00000004040e7c10 */ /* 0x001fca000ff1e0ff */
[----:B------:R-:W-:-:S05]  /*5480*/  IMAD.X R15, RZ, RZ, UR5, P0 ;  /* 0x00000005ff0f7e24 */ /* 0x000fca00080e06ff */
[----:B------:R-:W2:Y:S04]  /*5490*/  LDG.E.128.CONSTANT R108, desc[UR36][R14.64] ;  /* 0x000000240e6c7981 */ /* 0x000ea8000c1e9d00 */
[----:B------:R-:W3:Y:S04]  /*54a0*/  LDG.E.128.CONSTANT R96, desc[UR36][R14.64+0x10] ;  /* 0x000010240e607981 */ /* 0x000ee8000c1e9d00 */
[----:B------:R0:W4:Y:S01]  /*54b0*/  LDG.E.128.CONSTANT R4, desc[UR36][R14.64+0x20] ;  /* 0x000020240e047981 */ /* 0x000122000c1e9d00 */
[----:B------:R-:W-:Y:S01]  /*54c0*/  LOP3.LUT R9, R0, 0x1, RZ, 0xc0, !PT ;  /* 0x0000000100097812 */ /* 0x000fe200078ec0ff */
[----:B------:R-:W-:Y:S01]  /*54d0*/  IMAD.MOV.U32 R112, RZ, RZ, 0x20fd8164 ;  /* 0x20fd8164ff707424 */ /* 0x000fe200078e00ff */
[----:B------:R-:W-:Y:S01]  /*54e0*/  DMUL R94, R2, R2 ;  /* 0x00000002025e7228 */ /* 0x000fe20000000000 */
[----:B------:R-:W-:Y:S01]  /*54f0*/  IMAD.MOV.U32 R79, RZ, RZ, R8 ;  /* 0x000000ffff4f7224 */ /* 0x000fe200078e0008 */
[----:B------:R-:W-:Y:S01]  /*5500*/  ISETP.NE.U32.AND P0, PT, R9, 0x1, PT ;  /* 0x000000010900780c */ /* 0x000fe20003f05070 */
[----:B------:R-:W-:-:S02]  /*5510*/  IMAD.MOV.U32 R9, RZ, RZ, 0x3da8ff83 ;  /* 0x3da8ff83ff097424 */ /* 0x000fc400078e00ff */
[----:B------:R-:W-:Y:S01]  /*5520*/  IMAD.MOV.U32 R83, RZ, RZ, R74 ;  /* 0x000000ffff537224 */ /* 0x000fe200078e004a */
[----:B------:R-:W-:Y:S01]  /*5530*/  FSEL R112, R112, -8.06006814911005101289e+34, !P0 ;  /* 0xf9785eba70707808 */ /* 0x000fe20004000000 */
[----:B0-----:R-:W-:Y:S01]  /*5540*/  DMUL R14, R52, R84 ;  /* 0x00000054340e7228 */ /* 0x001fe20000000000 */
[----:B------:R-:W-:Y:S01]  /*5550*/  FSEL R113, -R9, 0.11223486810922622681, !P0 ;  /* 0x3de5db6509717808 */ /* 0x000fe20004000100 */
[----:B------:R-:W-:Y:S02]  /*5560*/  IMAD.MOV.U32 R9, RZ, RZ, RZ ;  /* 0x000000ffff097224 */ /* 0x000fe400078e00ff */
[----:B------:R-:W-:Y:S02]  /*5570*/  IMAD.MOV.U32 R74, RZ, RZ, R82 ;  /* 0x000000ffff4a7224 */ /* 0x000fe400078e0052 */
[----:B------:R-:W-:Y:S02]  /*5580*/  IMAD.MOV.U32 R8, RZ, RZ, R78 ;  /* 0x000000ffff087224 */ /* 0x000fe400078e004e */
[----:B------:R-:W-:-:S02]  /*5590*/  DFMA R14, R50, R88, -R14 ;  /* 0x00000058320e722b */ /* 0x000fc4000000080e */
[----:B--2---:R-:W-:-:S08]  /*55a0*/  DFMA R108, R94, R112, R108 ;  /* 0x000000705e6c722b */ /* 0x004fd0000000006c */
[----:B------:R-:W-:-:S08]  /*55b0*/  DFMA R108, R94, R108, R110 ;  /* 0x0000006c5e6c722b */ /* 0x000fd0000000006e */
[----:B---3--:R-:W-:-:S08]  /*55c0*/  DFMA R96, R94, R108, R96 ;  /* 0x0000006c5e60722b */ /* 0x008fd00000000060 */
[----:B------:R-:W-:-:S08]  /*55d0*/  DFMA R96, R94, R96, R98 ;  /* 0x000000605e60722b */ /* 0x000fd00000000062 */
[----:B----4-:R-:W-:-:S08]  /*55e0*/  DFMA R4, R94, R96, R4 ;  /* 0x000000605e04722b */ /* 0x010fd00000000004 */
[----:B------:R-:W-:Y:S02]  /*55f0*/  DFMA R4, R94, R4, R6 ;  /* 0x000000045e04722b */ /* 0x000fe40000000006 */
[----:B------:R-:W-:-:S06]  /*5600*/  DMUL R6, R50, R90 ;  /* 0x0000005a32067228 */ /* 0x000fcc0000000000 */
[----:B------:R-:W-:Y:S02]  /*5610*/  DFMA R2, R4, R2, R2 ;  /* 0x000000020402722b */ /* 0x000fe40000000002 */
[----:B------:R-:W-:Y:S02]  /*5620*/  DFMA R4, R94, R4, 1 ;  /* 0x3ff000005e04742b */ /* 0x000fe40000000004 */
[----:B------:R-:W-:Y:S01]  /*5630*/  DFMA R6, R54, R84, -R6 ;  /* 0x000000543606722b */ /* 0x000fe20000000806 */
[----:B------:R-:W-:-:S07]  /*5640*/  MOV R84, R92 ;  /* 0x0000005c00547202 */ /* 0x000fce0000000f00 */
[----:B------:R-:W-:Y:S02]  /*5650*/  FSEL R94, R4, R2, !P0 ;  /* 0x00000002045e7208 */ /* 0x000fe40004000000 */
[----:B------:R-:W-:Y:S01]  /*5660*/  FSEL R95, R5, R3, !P0 ;  /* 0x00000003055f7208 */ /* 0x000fe20004000000 */
[----:B------:R-:W-:Y:S01]  /*5670*/  DMUL R4, R54, R88 ;  /* 0x0000005836047228 */ /* 0x000fe20000000000 */
[----:B------:R-:W-:-:S04]  /*5680*/  LOP3.LUT P0, RZ, R0, 0x2, RZ, 0xc0, !PT ;  /* 0x0000000200ff7812 */ /* 0x000fc8000780c0ff */
[----:B------:R-:W-:-:S03]  /*5690*/  DADD R2, RZ, -R94 ;  /* 0x00000000ff027229 */ /* 0x000fc6000000085e */
[----:B------:R-:W-:-:S07]  /*56a0*/  DFMA R4, R52, R90, -R4 ;  /* 0x0000005a3404722b */ /* 0x000fce0000000804 */
[----:B------:R-:W-:Y:S02]  /*56b0*/  FSEL R90, R94, R2, !P0 ;  /* 0x000000025e5a7208 */ /* 0x000fe40004000000 */
[----:B------:R-:W-:-:S06]  /*56c0*/  FSEL R91, R95, R3, !P0 ;  /* 0x000000035f5b7208 */ /* 0x000fcc0004000000 */
[C---:B------:R-:W-:Y:S02]  /*56d0*/  DFMA R2, R90.reuse, R4, R106 ;  /* 0x000000045a02722b */ /* 0x040fe4000000006a */
[C---:B------:R-:W-:Y:S02]  /*56e0*/  DFMA R88, R90.reuse, R6, R102 ;  /* 0x000000065a58722b */ /* 0x040fe40000000066 */
[----:B------:R-:W-:-:S11]  /*56f0*/  DFMA R90, R90, R14, R104 ;  /* 0x0000000e5a5a722b */ /* 0x000fd60000000068 */
.L_x_97:
[----:B------:R-:W-:Y:S01]  /*5700*/  ISETP.NE.AND P0, PT, R12, 0x1, PT ;  /* 0x000000010c00780c */ /* 0x000fe20003f05270 */
[----:B------:R-:W-:Y:S01]  /*5710*/  BSSY.RECONVERGENT B2, `(.L_x_87) ;  /* 0x000004c000027945 */ /* 0x000fe20003800200 */
[----:B------:R-:W-:Y:S02]  /*5720*/  IMAD.MOV.U32 R0, RZ, RZ, R69 ;  /* 0x000000ffff007224 */ /* 0x000fe400078e0045 */
[----:B------:R-:W-:-:S09]  /*5730*/  IMAD.MOV.U32 R12, RZ, RZ, RZ ;  /* 0x000000ffff0c7224 */ /* 0x000fd200078e00ff */
[----:B------:R-:W-:Y:S05]  /*5740*/  @!P0 BRA `(.L_x_88) ;  /* 0x0000000400208947 */ /* 0x000fea0003800000 */
[----:B------:R-:W-:Y:S01]  /*5750*/  SHF.R.U32.HI R0, RZ, 0x2, R79 ;  /* 0x00000002ff007819 */ /* 0x000fe2000001164f */
[----:B------:R-:W-:Y:S01]  /*5760*/  IMAD.SHL.U32 R5, R92, 0x10, RZ ;  /* 0x000000105c057824 */ /* 0x000fe200078e00ff */
[----:B------:R-:W-:Y:S01]  /*5770*/  BSSY.RECONVERGENT B4, `(.L_x_89) ;  /* 0x000003c000047945 */ /* 0x000fe20003800200 */
[----:B------:R-:W-:Y:S01]  /*5780*/  IMAD.MOV.U32 R7, RZ, RZ, 0x3e055027 ;  /* 0x3e055027ff077424 */ /* 0x000fe200078e00ff */
[----:B------:R-:W-:-:S05]  /*5790*/  LOP3.LUT R0, R0, R79, RZ, 0x3c, !PT ;  /* 0x0000004f00007212 */ /* 0x000fca00078e3cff */
[----:B------:R-:W-:-:S05]  /*57a0*/  IMAD.SHL.U32 R4, R0, 0x2, RZ ;  /* 0x0000000200047824 */ /* 0x000fca00078e00ff */
[----:B------:R-:W-:-:S04]  /*57b0*/  LOP3.LUT R5, R92, R5, R4, 0x96, !PT ;  /* 0x000000055c057212 */ /* 0x000fc800078e9604 */
[----:B------:R-:W-:Y:S01]  /*57c0*/  LOP3.LUT R74, R5, R0, RZ, 0x3c, !PT ;  /* 0x00000000054a7212 */ /* 0x000fe200078e3cff */
[----:B------:R-:W-:-:S03]  /*57d0*/  IMAD.MOV.U32 R5, RZ, RZ, 0x2f800000 ;  /* 0x2f800000ff057424 */ /* 0x000fc600078e00ff */
[C---:B------:R-:W-:Y:S01]  /*57e0*/  IADD3 R0, PT, PT, R75.reuse, 0x587c5, R74 ;  /* 0x000587c54b007810 */ /* 0x040fe20007ffe04a */
[----:B------:R-:W-:-:S03]  /*57f0*/  VIADD R75, R75, 0xb0f8a ;  /* 0x000b0f8a4b4b7836 */ /* 0x000fc60000000000 */
[----:B------:R-:W-:-:S05]  /*5800*/  I2FP.F32.U32 R0, R0 ;  /* 0x0000000000007245 */ /* 0x000fca0000201000 */
[----:B------:R-:W-:-:S05]  /*5810*/  FFMA R4, R0, R5, 1.1641532182693481445e-10 ;  /* 0x2f00000000047423 */ /* 0x000fca0000000005 */
[----:B------:R-:W-:-:S13]  /*5820*/  FSETP.GEU.AND P0, PT, R4, 1.175494350822287508e-38, PT ;  /* 0x008000000400780b */ /* 0x000fda0003f0e000 */
[----:B------:R-:W-:-:S04]  /*5830*/  @!P0 FMUL R4, R4, 8388608 ;  /* 0x4b00000004048820 */ /* 0x000fc80000400000 */
[----:B------:R-:W-:-:S05]  /*5840*/  VIADD R0, R4, 0xc0d55555 ;  /* 0xc0d5555504007836 */ /* 0x000fca0000000000 */
[----:B------:R-:W-:-:S04]  /*5850*/  LOP3.LUT R5, R0, 0xff800000, RZ, 0xc0, !PT ;  /* 0xff80000000057812 */ /* 0x000fc800078ec0ff */
[-C--:B------:R-:W-:Y:S02]  /*5860*/  IADD3 R0, PT, PT, R4, -R5.reuse, RZ ;  /* 0x8000000504007210 */ /* 0x080fe40007ffe0ff */
[----:B------:R-:W-:-:S03]  /*5870*/  I2FP.F32.S32 R5, R5 ;  /* 0x0000000500057245 */ /* 0x000fc60000201400 */
[----:B------:R-:W-:Y:S01]  /*5880*/  FADD R6, R0, -1 ;  /* 0xbf80000000067421 */ /* 0x000fe20000000000 */
[----:B------:R-:W-:Y:S02]  /*5890*/  FSEL R0, RZ, -23, P0 ;  /* 0xc1b80000ff007808 */ /* 0x000fe40000000000 */
[----:B------:R-:W-:Y:S01]  /*58a0*/  ISETP.GT.U32.AND P0, PT, R4, 0x7f7fffff, PT ;  /* 0x7f7fffff0400780c */ /* 0x000fe20003f04070 */
[C---:B------:R-:W-:Y:S02]  /*58b0*/  FFMA R7, R6.reuse, -R7, 0.14084610342979431152 ;  /* 0x3e1039f606077423 */ /* 0x040fe40000000807 */
[----:B------:R-:W-:Y:S01]  /*58c0*/  FFMA R0, R5, 1.1920928955078125e-07, R0 ;  /* 0x3400000005007823 */ /* 0x000fe20000000000 */
[----:B------:R-:W-:Y:S02]  /*58d0*/  IMAD.MOV.U32 R5, RZ, RZ, 0x7f800000 ;  /* 0x7f800000ff057424 */ /* 0x000fe400078e00ff */
[----:B------:R-:W-:-:S04]  /*58e0*/  FFMA R7, R6, R7, -0.12148627638816833496 ;  /* 0xbdf8cdcc06077423 */ /* 0x000fc80000000007 */
[----:B------:R-:W-:-:S04]  /*58f0*/  FFMA R7, R6, R7, 0.13980610668659210205 ;  /* 0x3e0f295506077423 */ /* 0x000fc80000000007 */
[----:B------:R-:W-:-:S04]  /*5900*/  FFMA R7, R6, R7, -0.16684235632419586182 ;  /* 0xbe2ad8b906077423 */ /* 0x000fc80000000007 */
[----:B------:R-:W-:-:S04]  /*5910*/  FFMA R7, R6, R7, 0.20012299716472625732 ;  /* 0x3e4ced0b06077423 */ /* 0x000fc80000000007 */
[----:B------:R-:W-:-:S04]  /*5920*/  FFMA R7, R6, R7, -0.24999669194221496582 ;  /* 0xbe7fff2206077423 */ /* 0x000fc80000000007 */
[----:B------:R-:W-:-:S04]  /*5930*/  FFMA R7, R6, R7, 0.33333182334899902344 ;  /* 0x3eaaaa7806077423 */ /* 0x000fc80000000007 */
[----:B------:R-:W-:-:S04]  /*5940*/  FFMA R7, R6, R7, -0.5 ;  /* 0xbf00000006077423 */ /* 0x000fc80000000007 */
[----:B------:R-:W-:-:S04]  /*5950*/  FMUL R7, R6, R7 ;  /* 0x0000000706077220 */ /* 0x000fc80000400000 */
[----:B------:R-:W-:Y:S01]  /*5960*/  FFMA R7, R6, R7, R6 ;  /* 0x0000000706077223 */ /* 0x000fe20000000006 */
[----:B------:R-:W-:-:S03]  /*5970*/  SHF.R.U32.HI R6, RZ, 0x2, R83 ;  /* 0x00000002ff067819 */ /* 0x000fc60000011653 */
[----:B------:R-:W-:Y:S01]  /*5980*/  FFMA R7, R0, 0.69314718246459960938, R7 ;  /* 0x3f31721800077823 */ /* 0x000fe20000000007 */
[----:B------:R-:W-:Y:S01]  /*5990*/  @P0 FFMA R7, R4, R5, +INF ;  /* 0x7f80000004070423 */ /* 0x000fe20000000005 */
[----:B------:R-:W-:Y:S01]  /*59a0*/  LOP3.LUT R11, R6, R83, RZ, 0x3c, !PT ;  /* 0x00000053060b7212 */ /* 0x000fe200078e3cff */
[----:B------:R-:W-:Y:S01]  /*59b0*/  IMAD.SHL.U32 R0, R74, 0x10, RZ ;  /* 0x000000104a007824 */ /* 0x000fe200078e00ff */
[----:B------:R-:W-:Y:S01]  /*59c0*/  FSETP.NEU.AND P0, PT, R4, RZ, PT ;  /* 0x000000ff0400720b */ /* 0x000fe20003f0d000 */
[----:B------:R-:W-:Y:S02]  /*59d0*/  FMUL R7, R7, -2 ;  /* 0xc000000007077820 */ /* 0x000fe40000400000 */
[----:B------:R-:W-:-:S03]  /*59e0*/  IMAD.SHL.U32 R5, R11, 0x2, RZ ;  /* 0x000000020b057824 */ /* 0x000fc600078e00ff */
[----:B------:R-:W-:Y:S02]  /*59f0*/  FSEL R6, R7, +INF , P0 ;  /* 0x7f80000007067808 */ /* 0x000fe40000000000 */
[----:B------:R-:W-:Y:S02]  /*5a00*/  LOP3.LUT R5, R11, R5, R0, 0x96, !PT ;  /* 0x000000050b057212 */ /* 0x000fe400078e9600 */
[----:B------:R0:W1:Y:S01]  /*5a10*/  MUFU.RSQ R7, R6 ;  /* 0x0000000600077308 */ /* 0x0000620000001400 */
[----:B------:R-:W-:Y:S01]  /*5a20*/  VIADD R4, R6, 0xf3000000 ;  /* 0xf300000006047836 */ /* 0x000fe20000000000 */
[----:B------:R-:W-:Y:S01]  /*5a30*/  LOP3.LUT R84, R5, R74, RZ, 0x3c, !PT ;  /* 0x0000004a05547212 */ /* 0x000fe200078e3cff */
[----:B------:R-:W-:-:S03]  /*5a40*/  IMAD.MOV.U32 R5, RZ, RZ, 0x30c90fdb ;  /* 0x30c90fdbff057424 */ /* 0x000fc600078e00ff */
[----:B------:R-:W-:Y:S01]  /*5a50*/  ISETP.GT.U32.AND P0, PT, R4, 0x727fffff, PT ;  /* 0x727fffff0400780c */ /* 0x000fe20003f04070 */
[----:B------:R-:W-:-:S05]  /*5a60*/  IMAD.IADD R0, R75, 0x1, R84 ;  /* 0x000000014b007824 */ /* 0x000fca00078e0254 */
[----:B------:R-:W-:-:S05]  /*5a70*/  I2FP.F32.U32 R0, R0 ;  /* 0x0000000000007245 */ /* 0x000fca0000201000 */
[----:B------:R-:W-:Y:S02]  /*5a80*/  FFMA R8, R0, R5, 7.314590599882819788e-10 ;  /* 0x30490fdb00087423 */ /* 0x000fe40000000005 */
[----:B01----:R-:W-:Y:S05]  /*5a90*/  @!P0 BRA `(.L_x_90) ;  /* 0x0000000000148947 */ /* 0x003fea0003800000 */
[----:B------:R-:W-:Y:S02]  /*5aa0*/  MOV R0, R6 ;  /* 0x0000000600007202 */ /* 0x000fe40000000f00 */
[----:B------:R-:W-:-:S07]  /*5ab0*/  MOV R13, 0x5ad0 ;  /* 0x00005ad0000d7802 */ /* 0x000fce0000000f00 */
[----:B-----5:R-:W-:Y:S05]  /*5ac0*/  CALL.REL.NOINC `($__internal_3_$__cuda_sm20_sqrt_rn_f32_slowpath) ;  /* 0x0000003800787944 */ /* 0x020fea0003c00000 */
[----:B------:R-:W-:Y:S01]  /*5ad0*/  IMAD.MOV.U32 R69, RZ, RZ, R0 ;  /* 0x000000ffff457224 */ /* 0x000fe200078e0000 */
[----:B------:R-:W-:Y:S06]  /*5ae0*/  BRA `(.L_x_91) ;  /* 0x0000000000107947 */ /* 0x000fec0003800000 */
.L_x_90:
[----:B------:R-:W-:Y:S01]  /*5af0*/  FMUL.FTZ R69, R6, R7 ;  /* 0x0000000706457220 */ /* 0x000fe20000410000 */
[----:B------:R-:W-:-:S03]  /*5b00*/  FMUL.FTZ R4, R7, 0.5 ;  /* 0x3f00000007047820 */ /* 0x000fc60000410000 */
[----:B------:R-:W-:-:S04]  /*5b10*/  FFMA R0, -R69, R69, R6 ;  /* 0x0000004545007223 */ /* 0x000fc80000000106 */
[----:B------:R-:W-:-:S07]  /*5b20*/  FFMA R69, R0, R4, R69 ;  /* 0x0000000400457223 */ /* 0x000fce0000000045 */
.L_x_91:
[----:B------:R-:W-:Y:S05]  /*5b30*/  BSYNC.RECONVERGENT B4 ;  /* 0x0000000000047941 */ /* 0x000fea0003800200 */
.L_x_89:
[----:B------:R-:W-:Y:S01]  /*5b40*/  FMUL.RZ R5, R8, 0.15915493667125701904 ;  /* 0x3e22f98308057820 */ /* 0x000fe2000040c000 */
[----:B------:R-:W-:Y:S02]  /*5b50*/  IMAD.MOV.U32 R8, RZ, RZ, R92 ;  /* 0x000000ffff087224 */ /* 0x000fe400078e005c */
[----:B------:R-:W-:Y:S01]  /*5b60*/  IMAD.MOV.U32 R83, RZ, RZ, R82 ;  /* 0x000000ffff537224 */ /* 0x000fe200078e0052 */
[----:B------:R-:W0:Y:S01]  /*5b70*/  MUFU.SIN R0, R5 ;  /* 0x0000000500007308 */ /* 0x000e220000000400 */
[----:B------:R-:W-:Y:S02]  /*5b80*/  IMAD.MOV.U32 R79, RZ, RZ, R78 ;  /* 0x000000ffff4f7224 */ /* 0x000fe400078e004e */
[----:B------:R-:W-:-:S05]  /*5b90*/  IMAD.MOV.U32 R12, RZ, RZ, 0x1 ;  /* 0x00000001ff0c7424 */ /* 0x000fca00078e00ff */
[----:B------:R-:W1:Y:S01]  /*5ba0*/  MUFU.COS R4, R5 ;  /* 0x0000000500047308 */ /* 0x000e620000000000 */
[-C--:B0-----:R-:W-:Y:S01]  /*5bb0*/  FMUL R0, R0, R69.reuse ;  /* 0x0000004500007220 */ /* 0x081fe20000400000 */
[----:B-1----:R-:W-:-:S07]  /*5bc0*/  FMUL R69, R4, R69 ;  /* 0x0000004504457220 */ /* 0x002fce0000400000 */
.L_x_88:
[----:B------:R-:W-:Y:S05]  /*5bd0*/  BSYNC.RECONVERGENT B2 ;  /* 0x0000000000027941 */ /* 0x000fea0003800200 */
.L_x_87:
[----:B------:R-:W0:Y:S01]  /*5be0*/  F2F.F64.F32 R4, R0 ;  /* 0x0000000000047310 */ /* 0x000e220000201800 */
[----:B------:R-:W-:Y:S01]  /*5bf0*/  IMAD.MOV.U32 R94, RZ, RZ, 0x0 ;  /* 0x00000000ff5e7424 */ /* 0x000fe200078e00ff */
[----:B------:R-:W-:Y:S01]  /*5c00*/  BSSY.RECONVERGENT B4, `(.L_x_92) ;  /* 0x0000020000047945 */ /* 0x000fe20003800200 */
[----:B------:R-:W-:Y:S01]  /*5c10*/  IMAD.MOV.U32 R95, RZ, RZ, 0x3fd80000 ;  /* 0x3fd80000ff5f7424 */ /* 0x000fe200078e00ff */
[----:B0----5:R-:W-:-:S08]  /*5c20*/  DMUL R4, R86, R4 ;  /* 0x0000000456047228 */ /* 0x021fd00000000000 */
[-C--:B------:R-:W-:Y:S02]  /*5c30*/  DFMA R14, R88, R4.reuse, R52 ;  /* 0x00000004580e722b */ /* 0x080fe40000000034 */
[-C--:B------:R-:W-:Y:S02]  /*5c40*/  DFMA R6, R2, R4.reuse, R50 ;  /* 0x000000040206722b */ /* 0x080fe40000000032 */
[----:B------:R-:W-:-:S04]  /*5c50*/  DFMA R4, R90, R4, R54 ;  /* 0x000000045a04722b */ /* 0x000fc80000000036 */
        /* <DEDUP_REMOVED lines=12> */
[----:B------:R-:W-:Y:S01]  /*5d20*/  IADD3 R105, PT, PT, R95, -0x100000, RZ ;  /* 0xfff000005f697810 */ /* 0x000fe20007ffe0ff */
[----:B------:R-:W-:-:S05]  /*5d30*/  IMAD.MOV.U32 R104, RZ, RZ, R94 ;  /* 0x000000ffff687224 */ /* 0x000fca00078e005e */
[----:B------:R-:W-:-:S08]  /*5d40*/  DFMA R96, R106, -R106, R98 ;  /* 0x8000006a6a60722b */ /* 0x000fd00000000062 */
[----:B------:R-:W-:Y:S01]  /*5d50*/  DFMA R92, R96, R104, R106 ;  /* 0x00000068605c722b */ /* 0x000fe2000000006a */
[----:B------:R-:W-:Y:S10]  /*5d60*/  @!P0 BRA `(.L_x_93) ;  /* 0x0000000000248947 */ /* 0x000ff40003800000 */
[----:B------:R-:W-:Y:S02]  /*5d70*/  IMAD.MOV.U32 R92, RZ, RZ, R94 ;  /* 0x000000ffff5c7224 */ /* 0x000fe400078e005e */
[----:B------:R-:W-:Y:S01]  /*5d80*/  IMAD.MOV.U32 R100, RZ, RZ, R102 ;  /* 0x000000ffff647224 */ /* 0x000fe200078e0066 */
[----:B------:R-:W-:Y:S01]  /*5d90*/  MOV R102, 0x5de0 ;  /* 0x00005de000667802 */ /* 0x000fe20000000f00 */
[----:B------:R-:W-:Y:S02]  /*5da0*/  IMAD.MOV.U32 R94, RZ, RZ, R106 ;  /* 0x000000ffff5e7224 */ /* 0x000fe400078e006a */
[----:B------:R-:W-:Y:S02]  /*5db0*/  IMAD.MOV.U32 R95, RZ, RZ, R107 ;  /* 0x000000ffff5f7224 */ /* 0x000fe400078e006b */
[----:B------:R-:W-:-:S07]  /*5dc0*/  IMAD.MOV.U32 R93, RZ, RZ, R105 ;  /* 0x000000ffff5d7224 */ /* 0x000fce00078e0069 */
[----:B------:R-:W-:Y:S05]  /*5dd0*/  CALL.REL.NOINC `($__internal_2_$__cuda_sm20_dsqrt_rn_f64_mediumpath_v1) ;  /* 0x0000003400107944 */ /* 0x000fea0003c00000 */
[----:B------:R-:W-:Y:S02]  /*5de0*/  IMAD.MOV.U32 R92, RZ, RZ, R94 ;  /* 0x000000ffff5c7224 */ /* 0x000fe400078e005e */
[----:B------:R-:W-:-:S07]  /*5df0*/  IMAD.MOV.U32 R93, RZ, RZ, R95 ;  /* 0x000000ffff5d7224 */ /* 0x000fce00078e005f */
.L_x_93:
[----:B------:R-:W-:Y:S05]  /*5e00*/  BSYNC.RECONVERGENT B4 ;  /* 0x0000000000047941 */ /* 0x000fea0003800200 */
.L_x_92:
[----:B------:R-:W0:Y:S01]  /*5e10*/  MUFU.RCP64H R95, R93 ;  /* 0x0000005d005f7308 */ /* 0x000e220000001800 */
[----:B------:R-:W-:Y:S01]  /*5e20*/  IADD3 R94, PT, PT, R93, 0x300402, RZ ;  /* 0x003004025d5e7810 */ /* 0x000fe20007ffe0ff */
[----:B------:R-:W-:Y:S03]  /*5e30*/  BSSY.RECONVERGENT B4, `(.L_x_94) ;  /* 0x000000c000047945 */ /* 0x000fe60003800200 */
[----:B------:R-:W-:Y:S02]  /*5e40*/  FSETP.GEU.AND P0, PT, |R94|, 5.8789094863358348022e-39, PT ;  /* 0x004004025e00780b */ /* 0x000fe40003f0e200 */
[----:B0-----:R-:W-:-:S08]  /*5e50*/  DFMA R96, R94, -R92, 1 ;  /* 0x3ff000005e60742b */ /* 0x001fd0000000085c */
[----:B------:R-:W-:-:S08]  /*5e60*/  DFMA R96, R96, R96, R96 ;  /* 0x000000606060722b */ /* 0x000fd00000000060 */
[----:B------:R-:W-:-:S08]  /*5e70*/  DFMA R96, R94, R96, R94 ;  /* 0x000000605e60722b */ /* 0x000fd0000000005e */
[----:B------:R-:W-:-:S08]  /*5e80*/  DFMA R98, R96, -R92, 1 ;  /* 0x3ff000006062742b */ /* 0x000fd0000000085c */
[----:B------:R-:W-:Y:S01]  /*5e90*/  DFMA R96, R96, R98, R96 ;  /* 0x000000626060722b */ /* 0x000fe20000000060 */
[----:B------:R-:W-:Y:S10]  /*5ea0*/  @P0 BRA `(.L_x_95) ;  /* 0x0000000000100947 */ /* 0x000ff40003800000 */
[----:B------:R-:W-:Y:S02]  /*5eb0*/  LOP3.LUT R0, R93, 0x7fffffff, RZ, 0xc0, !PT ;  /* 0x7fffffff5d007812 */ /* 0x000fe400078ec0ff */
[----:B------:R-:W-:-:S03]  /*5ec0*/  MOV R100, 0x5ef0 ;  /* 0x00005ef000647802 */ /* 0x000fc60000000f00 */
[----:B------:R-:W-:-:S07]  /*5ed0*/  VIADD R11, R0, 0xfff00000 ;  /* 0xfff00000000b7836 */ /* 0x000fce0000000000 */
[----:B------:R-:W-:Y:S05]  /*5ee0*/  CALL.REL.NOINC `($__internal_0_$__cuda_sm20_dblrcp_rn_slowpath_v3) ;  /* 0x0000002800987944 */ /* 0x000fea0003c00000 */
.L_x_95:
[----:B------:R-:W-:Y:S05]  /*5ef0*/  BSYNC.RECONVERGENT B4 ;  /* 0x0000000000047941 */ /* 0x000fea0003800200 */
.L_x_94:
[-C--:B------:R-:W-:Y:S02]  /*5f00*/  DMUL R14, R14, R96.reuse ;  /* 0x000000600e0e7228 */ /* 0x080fe40000000000 */
[-C--:B------:R-:W-:Y:S02]  /*5f10*/  DMUL R6, R6, R96.reuse ;  /* 0x0000006006067228 */ /* 0x080fe40000000000 */
[----:B------:R-:W-:-:S04]  /*5f20*/  DMUL R4, R4, R96 ;  /* 0x0000006004047228 */ /* 0x000fc80000000000 */
[----:B------:R-:W-:-:S08]  /*5f30*/  DMUL R92, R14, R64 ;  /* 0x000000400e5c7228 */ /* 0x000fd00000000000 */
[----:B------:R-:W-:Y:S02]  /*5f40*/  DFMA R94, R6, R62, R92 ;  /* 0x0000003e065e722b */ /* 0x000fe4000000005c */
[----:B------:R-:W-:Y:S02]  /*5f50*/  DADD R92, R14, R14 ;  /* 0x000000000e5c7229 */ /* 0x000fe4000000000e */
[----:B------:R-:W-:-:S04]  /*5f60*/  DADD R14, R6, R6 ;  /* 0x00000000060e7229 */ /* 0x000fc80000000006 */
[----:B------:R-:W-:-:S08]  /*5f70*/  DFMA R94, R4, R66, R94 ;  /* 0x00000042045e722b */ /* 0x000fd0000000005e */
[-C--:B------:R-:W-:Y:S02]  /*5f80*/  DFMA R6, -R92, R94.reuse, R64 ;  /* 0x0000005e5c06722b */ /* 0x080fe40000000140 */
[----:B------:R-:W-:Y:S02]  /*5f90*/  DADD R92, R4, R4 ;  /* 0x00000000045c7229 */ /* 0x000fe40000000004 */
[----:B------:R-:W-:-:S04]  /*5fa0*/  DFMA R4, -R14, R94, R62 ;  /* 0x0000005e0e04722b */ /* 0x000fc8000000013e */
[----:B------:R-:W-:Y:S02]  /*5fb0*/  DMUL R96, R52, R6 ;  /* 0x0000000634607228 */ /* 0x000fe40000000000 */
[----:B------:R-:W-:-:S06]  /*5fc0*/  DFMA R14, -R92, R94, R66 ;  /* 0x0000005e5c0e722b */ /* 0x000fcc0000000142 */
[----:B------:R-:W-:-:S08]  /*5fd0*/  DFMA R96, R50, R4, R96 ;  /* 0x000000043260722b */ /* 0x000fd00000000060 */
[----:B------:R-:W-:-:S08]  /*5fe0*/  DFMA R96, R54, R14, R96 ;  /* 0x0000000e3660722b */ /* 0x000fd00000000060 */
[----:B------:R-:W-:-:S14]  /*5ff0*/  DSETP.GT.AND P0, PT, R96, RZ, PT ;  /* 0x000000ff6000722a */ /* 0x000fdc0003f04000 */
[----:B------:R-:W-:Y:S05]  /*6000*/  @P0 BRA `(.L_x_96) ;  /* 0x0000001c008c0947 */ /* 0x000fea0003800000 */
[----:B------:R-:W-:Y:S02]  /*6010*/  VIADD R9, R9, 0x1 ;  /* 0x0000000109097836 */ /* 0x000fe40000000000 */
[----:B------:R-:W-:Y:S02]  /*6020*/  IMAD.MOV.U32 R78, RZ, RZ, R8 ;  /* 0x000000ffff4e7224 */ /* 0x000fe400078e0008 */
[----:B------:R-:W-:Y:S01]  /*6030*/  IMAD.MOV.U32 R82, RZ, RZ, R74 ;  /* 0x000000ffff527224 */ /* 0x000fe200078e004a */
[----:B------:R-:W-:Y:S01]  /*6040*/  ISETP.NE.AND P0, PT, R9, 0xa, PT ;  /* 0x0000000a0900780c */ /* 0x000fe20003f05270 */
[----:B------:R-:W-:-:S12]  /*6050*/  IMAD.MOV.U32 R92, RZ, RZ, R84 ;  /* 0x000000ffff5c7224 */ /* 0x000fd800078e0054 */
[----:B------:R-:W-:Y:S05]  /*6060*/  @P0 BRA `(.L_x_97) ;  /* 0xfffffff400a40947 */ /* 0x000fea000383ffff */
[----:B------:R-:W-:Y:S02]  /*6070*/  DADD R4, R50, R50 ;  /* 0x0000000032047229 */ /* 0x000fe40000000032 */
[----:B------:R-:W-:Y:S02]  /*6080*/  DADD R6, R52, R52 ;  /* 0x0000000034067229 */ /* 0x000fe40000000034 */
[----:B------:R-:W-:-:S04]  /*6090*/  DADD R14, R54, R54 ;  /* 0x00000000360e7229 */ /* 0x000fc80000000036 */
[C---:B------:R-:W-:Y:S02]  /*60a0*/  DFMA R4, R80.reuse, -R4, R62 ;  /* 0x800000045004722b */ /* 0x040fe4000000003e */
[C---:B------:R-:W-:Y:S02]  /*60b0*/  DFMA R6, R80.reuse, -R6, R64 ;  /* 0x800000065006722b */ /* 0x040fe40000000040 */
[----:B------:R-:W-:Y:S01]  /*60c0*/  DFMA R14, R80, -R14, R66 ;  /* 0x8000000e500e722b */ /* 0x000fe20000000042 */
[----:B------:R-:W-:Y:S10]  /*60d0*/  BRA `(.L_x_96) ;  /* 0x0000001c00587947 */ /* 0x000ff40003800000 */
.L_x_76:
[----:B------:R-:W2:Y:S01]  /*60e0*/  LDG.E.64 R58, desc[UR36][R84.64+0x68] ;  /* 0x00006824543a7981 */ /* 0x000ea2000c1e1b00 */
[----:B------:R-:W-:Y:S01]  /*60f0*/  SHF.R.U32.HI R2, RZ, 0x2, R83 ;  /* 0x00000002ff027819 */ /* 0x000fe20000011653 */
[----:B------:R-:W-:Y:S02]  /*6100*/  IMAD.SHL.U32 R3, R82, 0x10, RZ ;  /* 0x0000001052037824 */ /* 0x000fe400078e00ff */
[----:B------:R-:W-:Y:S01]  /*6110*/  IMAD.MOV.U32 R13, RZ, RZ, 0x2f800000 ;  /* 0x2f800000ff0d7424 */ /* 0x000fe200078e00ff */
[----:B------:R-:W-:-:S05]  /*6120*/  LOP3.LUT R2, R2, R83, RZ, 0x3c, !PT ;  /* 0x0000005302027212 */ /* 0x000fca00078e3cff */
[----:B------:R-:W-:-:S05]  /*6130*/  IMAD.SHL.U32 R8, R2, 0x2, RZ ;  /* 0x0000000202087824 */ /* 0x000fca00078e00ff */
[----:B------:R-:W-:Y:S01]  /*6140*/  LOP3.LUT R11, R2, R8, R3, 0x96, !PT ;  /* 0x00000008020b7212 */ /* 0x000fe200078e9603 */
[----:B------:R-:W-:-:S03]  /*6150*/  VIADD R3, R75, 0xb0f8a ;  /* 0x000b0f8a4b037836 */ /* 0x000fc60000000000 */
[----:B------:R-:W-:-:S04]  /*6160*/  LOP3.LUT R8, R11, R82, RZ, 0x3c, !PT ;  /* 0x000000520b087212 */ /* 0x000fc800078e3cff */
[----:B------:R-:W-:-:S04]  /*6170*/  IADD3 R2, PT, PT, R8, R3, RZ ;  /* 0x0000000308027210 */ /* 0x000fc80007ffe0ff */
[----:B------:R-:W-:-:S05]  /*6180*/  I2FP.F32.U32 R2, R2 ;  /* 0x0000000200027245 */ /* 0x000fca0000201000 */
[----:B------:R-:W-:-:S04]  /*6190*/  FFMA R2, R2, R13, 1.1641532182693481445e-10 ;  /* 0x2f00000002027423 */ /* 0x000fc8000000000d */
[----:B------:R-:W2:Y:S02]  /*61a0*/  F2F.F64.F32 R56, R2 ;  /* 0x0000000200387310 */ /* 0x000ea40000201800 */
[----:B--2---:R-:W-:-:S14]  /*61b0*/  DSETP.GT.AND P0, PT, R58, R56, PT ;  /* 0x000000383a00722a */ /* 0x004fdc0003f04000 */
[----:B------:R-:W-:Y:S05]  /*61c0*/  @!P0 BRA `(.L_x_98) ;  /* 0x0000000800008947 */ /* 0x000fea0003800000 */
[----:B------:R0:W5:Y:S04]  /*61d0*/  LDG.E.64 R58, desc[UR36][R84.64+0x20] ;  /* 0x00002024543a7981 */ /* 0x000168000c1e1b00 */
[----:B------:R0:W5:Y:S04]  /*61e0*/  LDG.E.64 R56, desc[UR36][R84.64+0x28] ;  /* 0x0000282454387981 */ /* 0x000168000c1e1b00 */
[----:B------:R0:W5:Y:S01]  /*61f0*/  LDG.E.64 R60, desc[UR36][R84.64+0x30] ;  /* 0x00003024543c7981 */ /* 0x000162000c1e1b00 */
[----:B------:R-:W1:Y:S01]  /*6200*/  MUFU.RCP64H R55, R87 ;  /* 0x0000005700377308 */ /* 0x000e620000001800 */
[----:B------:R-:W-:Y:S01]  /*6210*/  VIADD R54, R87, 0x300402 ;  /* 0x0030040257367836 */ /* 0x000fe20000000000 */
[----:B------:R-:W-:Y:S01]  /*6220*/  DADD R52, -RZ, -R90 ;  /* 0x00000000ff347229 */ /* 0x000fe2000000095a */
[----:B------:R-:W-:Y:S01]  /*6230*/  BSSY.RECONVERGENT B4, `(.L_x_99) ;  /* 0x0000019000047945 */ /* 0x000fe20003800200 */
[----:B------:R-:W-:-:S02]  /*6240*/  DADD R66, -RZ, -R88 ;  /* 0x00000000ff427229 */ /* 0x000fc40000000958 */
[----:B------:R-:W-:Y:S01]  /*6250*/  FSETP.GEU.AND P0, PT, |R54|, 5.8789094863358348022e-39, PT ;  /* 0x004004023600780b */ /* 0x000fe20003f0e200 */
[----:B------:R-:W-:-:S06]  /*6260*/  DSETP.GEU.AND P1, PT, R94, RZ, PT ;  /* 0x000000ff5e00722a */ /* 0x000fcc0003f2e000 */
[----:B------:R-:W-:Y:S02]  /*6270*/  FSEL R52, R90, R52, !P1 ;  /* 0x000000345a347208 */ /* 0x000fe40004800000 */
[----:B------:R-:W-:Y:S01]  /*6280*/  FSEL R53, R91, R53, !P1 ;  /* 0x000000355b357208 */ /* 0x000fe20004800000 */
[----:B-1----:R-:W-:-:S08]  /*6290*/  DFMA R50, -R86, R54, 1 ;  /* 0x3ff000005632742b */ /* 0x002fd00000000136 */
[----:B------:R-:W-:-:S08]  /*62a0*/  DFMA R50, R50, R50, R50 ;  /* 0x000000323232722b */ /* 0x000fd00000000032 */
[----:B------:R-:W-:Y:S02]  /*62b0*/  DFMA R62, R54, R50, R54 ;  /* 0x00000032363e722b */ /* 0x000fe40000000036 */
[----:B------:R-:W-:Y:S01]  /*62c0*/  DADD R50, -RZ, -R92 ;  /* 0x00000000ff327229 */ /* 0x000fe2000000095c */
[----:B------:R-:W-:Y:S02]  /*62d0*/  FSEL R54, R88, R66, !P1 ;  /* 0x0000004258367208 */ /* 0x000fe40004800000 */
[----:B------:R-:W-:-:S03]  /*62e0*/  FSEL R55, R89, R67, !P1 ;  /* 0x0000004359377208 */ /* 0x000fc60004800000 */
[----:B------:R-:W-:-:S04]  /*62f0*/  DFMA R64, -R86, R62, 1 ;  /* 0x3ff000005640742b */ /* 0x000fc8000000013e */
[----:B------:R-:W-:Y:S02]  /*6300*/  FSEL R50, R92, R50, !P1 ;  /* 0x000000325c327208 */ /* 0x000fe40004800000 */
[----:B------:R-:W-:Y:S02]  /*6310*/  FSEL R51, R93, R51, !P1 ;  /* 0x000000335d337208 */ /* 0x000fe40004800000 */
[----:B------:R-:W-:Y:S01]  /*6320*/  DFMA R62, R62, R64, R62 ;  /* 0x000000403e3e722b */ /* 0x000fe2000000003e */
[----:B0-----:R-:W-:Y:S10]  /*6330*/  @P0 BRA `(.L_x_100) ;  /* 0x0000000000200947 */ /* 0x001ff40003800000 */
        /* <DEDUP_REMOVED lines=8> */
.L_x_100:
[----:B------:R-:W-:Y:S05]  /*63c0*/  BSYNC.RECONVERGENT B4 ;  /* 0x0000000000047941 */ /* 0x000fea0003800200 */
.L_x_99:
[----:B------:R-:W-:Y:S01]  /*63d0*/  DMUL R64, R52, R6 ;  /* 0x0000000634407228 */ /* 0x000fe20000000000 */
[----:B------:R-:W-:Y:S01]  /*63e0*/  FSEL R74, R62, R86, !P1 ;  /* 0x000000563e4a7208 */ /* 0x000fe20004800000 */
[----:B------:R-:W-:Y:S01]  /*63f0*/  IMAD.MOV.U32 R67, RZ, RZ, 0x3fd80000 ;  /* 0x3fd80000ff437424 */ /* 0x000fe200078e00ff */
[----:B------:R-:W-:Y:S01]  /*6400*/  FSEL R75, R63, R87, !P1 ;  /* 0x000000573f4b7208 */ /* 0x000fe20004800000 */
[----:B------:R-:W-:Y:S01]  /*6410*/  BSSY.RECONVERGENT B4, `(.L_x_101) ;  /* 0x000001f000047945 */ /* 0x000fe20003800200 */
[----:B------:R-:W-:-:S03]  /*6420*/  MOV R66, 0x0 ;  /* 0x0000000000427802 */ /* 0x000fc60000000f00 */
[----:B------:R-:W-:Y:S02]  /*6430*/  DFMA R64, R54, R4, R64 ;  /* 0x000000043640722b */ /* 0x000fe40000000040 */
[C---:B------:R-:W-:Y:S02]  /*6440*/  DMUL R62, R74.reuse, R74 ;  /* 0x0000004a4a3e7228 */ /* 0x040fe40000000000 */
[----:B------:R-:W-:-:S04]  /*6450*/  DMUL R6, R74, R6 ;  /* 0x000000064a067228 */ /* 0x000fc80000000000 */
[----:B------:R-:W-:-:S08]  /*6460*/  DFMA R80, R50, R14, R64 ;  /* 0x0000000e3250722b */ /* 0x000fd00000000040 */
[----:B------:R-:W-:-:S08]  /*6470*/  DFMA R64, -R80, R80, 1 ;  /* 0x3ff000005040742b */ /* 0x000fd00000000150 */
[----:B------:R-:W-:-:S08]  /*6480*/  DFMA R84, R62, -R64, 1 ;  /* 0x3ff000003e54742b */ /* 0x000fd00000000840 */
[----:B------:R-:W-:-:S06]  /*6490*/  DADD R98, -RZ, |R84| ;  /* 0x00000000ff627229 */ /* 0x000fcc0000000554 */
[----:B------:R-:W0:Y:S04]  /*64a0*/  MUFU.RSQ64H R63, R99 ;  /* 0x00000063003f7308 */ /* 0x000e280000001c00 */
[----:B------:R-:W-:-:S05]  /*64b0*/  VIADD R62, R99, 0xfcb00000 ;  /* 0xfcb00000633e7836 */ /* 0x000fca0000000000 */
[----:B------:R-:W-:Y:S01]  /*64c0*/  ISETP.GE.U32.AND P0, PT, R62, 0x7ca00000, PT ;  /* 0x7ca000003e00780c */ /* 0x000fe20003f06070 */
[----:B0-----:R-:W-:-:S08]  /*64d0*/  DMUL R64, R62, R62 ;  /* 0x0000003e3e407228 */ /* 0x001fd00000000000 */
[----:B------:R-:W-:-:S08]  /*64e0*/  DFMA R64, |R84|, -R64, 1 ;  /* 0x3ff000005440742b */ /* 0x000fd00000000a40 */
[----:B------:R-:W-:Y:S02]  /*64f0*/  DFMA R66, R64, R66, 0.5 ;  /* 0x3fe000004042742b */ /* 0x000fe40000000042 */
[----:B------:R-:W-:-:S08]  /*6500*/  DMUL R64, R62, R64 ;  /* 0x000000403e407228 */ /* 0x000fd00000000000 */
[----:B------:R-:W-:Y:S02]  /*6510*/  DFMA R92, R66, R64, R62 ;  /* 0x00000040425c722b */ /* 0x000fe4000000003e */
[----:B------:R-:W-:-:S06]  /*6520*/  DMUL R66, R74, R4 ;  /* 0x000000044a427228 */ /* 0x000fcc0000000000 */
[----:B------:R-:W-:Y:S02]  /*6530*/  DMUL R94, |R84|, R92 ;  /* 0x0000005c545e7228 */ /* 0x000fe40000000200 */
[----:B------:R-:W-:Y:S02]  /*6540*/  VIADD R65, R93, 0xfff00000 ;  /* 0xfff000005d417836 */ /* 0x000fe40000000000 */
[----:B------:R-:W-:-:S04]  /*6550*/  IMAD.MOV.U32 R64, RZ, RZ, R92 ;  /* 0x000000ffff407224 */ /* 0x000fc800078e005c */
[----:B------:R-:W-:Y:S02]  /*6560*/  DFMA R96, R94, -R94, |R84| ;  /* 0x8000005e5e60722b */ /* 0x000fe40000000454 */
[----:B------:R-:W-:-:S06]  /*6570*/  DMUL R84, R74, R14 ;  /* 0x0000000e4a547228 */ /* 0x000fcc0000000000 */
[----:B------:R-:W-:Y:S01]  /*6580*/  DFMA R4, R96, R64, R94 ;  /* 0x000000406004722b */ /* 0x000fe2000000005e */
[----:B------:R-:W-:Y:S10]  /*6590*/  @!P0 BRA `(.L_x_102) ;  /* 0x0000000000188947 */ /* 0x000ff40003800000 */
[----:B------:R-:W-:Y:S01]  /*65a0*/  IMAD.MOV.U32 R100, RZ, RZ, R62 ;  /* 0x000000ffff647224 */ /* 0x000fe200078e003e */
[----:B------:R-:W-:Y:S01]  /*65b0*/  MOV R102, 0x65e0 ;  /* 0x000065e000667802 */ /* 0x000fe20000000f00 */
[----:B------:R-:W-:-:S07]  /*65c0*/  IMAD.MOV.U32 R93, RZ, RZ, R65 ;  /* 0x000000ffff5d7224 */ /* 0x000fce00078e0041 */
[----:B-----5:R-:W-:Y:S05]  /*65d0*/  CALL.REL.NOINC `($__internal_2_$__cuda_sm20_dsqrt_rn_f64_mediumpath_v1) ;  /* 0x0000002c00107944 */ /* 0x020fea0003c00000 */
[----:B------:R-:W-:Y:S02]  /*65e0*/  IMAD.MOV.U32 R4, RZ, RZ, R94 ;  /* 0x000000ffff047224 */ /* 0x000fe400078e005e */
[----:B------:R-:W-:-:S07]  /*65f0*/  IMAD.MOV.U32 R5, RZ, RZ, R95 ;  /* 0x000000ffff057224 */ /* 0x000fce00078e005f */
.L_x_102:
[----:B------:R-:W-:Y:S05]  /*6600*/  BSYNC.RECONVERGENT B4 ;  /* 0x0000000000047941 */ /* 0x000fea0003800200 */
.L_x_101:
[----:B------:R-:W-:Y:S01]  /*6610*/  DFMA R14, R74, R80, R4 ;  /* 0x000000504a0e722b */ /* 0x000fe20000000004 */
[----:B------:R-:W-:Y:S07]  /*6620*/  BSSY.RECONVERGENT B4, `(.L_x_103) ;  /* 0x000001d000047945 */ /* 0x000fee0003800200 */
[-C--:B------:R-:W-:Y:S02]  /*6630*/  DFMA R6, -R52, R14.reuse, R6 ;  /* 0x0000000e3406722b */ /* 0x080fe40000000106 */
[----:B------:R-:W-:-:S02]  /*6640*/  DFMA R4, -R54, R14, R66 ;  /* 0x0000000e3604722b */ /* 0x000fc40000000142 */
[----:B------:R-:W-:-:S04]  /*6650*/  DFMA R84, -R50, R14, R84 ;  /* 0x0000000e3254722b */ /* 0x000fc80000000154 */
[----:B------:R-:W-:-:S08]  /*6660*/  DMUL R52, R6, R6 ;  /* 0x0000000606347228 */ /* 0x000fd00000000000 */
[----:B------:R-:W-:-:S08]  /*6670*/  DFMA R52, R4, R4, R52 ;  /* 0x000000040434722b */ /* 0x000fd00000000034 */
[----:B------:R-:W-:Y:S01]  /*6680*/  DFMA R98, R84, R84, R52 ;  /* 0x000000545462722b */ /* 0x000fe20000000034 */
[----:B------:R-:W-:Y:S01]  /*6690*/  MOV R52, 0x0 ;  /* 0x0000000000347802 */ /* 0x000fe20000000f00 */
[----:B------:R-:W-:-:S04]  /*66a0*/  IMAD.MOV.U32 R53, RZ, RZ, 0x3fd80000 ;  /* 0x3fd80000ff357424 */ /* 0x000fc800078e00ff */
        /* <DEDUP_REMOVED lines=20> */
.L_x_104:
[----:B------:R-:W-:Y:S05]  /*67f0*/  BSYNC.RECONVERGENT B4 ;  /* 0x0000000000047941 */ /* 0x000fea0003800200 */
.L_x_103:
        /* <DEDUP_REMOVED lines=15> */
[----:B-----5:R-:W-:Y:S05]  /*68f0*/  CALL.REL.NOINC `($__internal_0_$__cuda_sm20_dblrcp_rn_slowpath_v3) ;  /* 0x0000002000147944 */ /* 0x020fea0003c00000 */
[----:B------:R-:W-:Y:S02]  /*6900*/  IMAD.MOV.U32 R14, RZ, RZ, R96 ;  /* 0x000000ffff0e7224 */ /* 0x000fe400078e0060 */
[----:B------:R-:W-:-:S07]  /*6910*/  IMAD.MOV.U32 R15, RZ, RZ, R97 ;  /* 0x000000ffff0f7224 */ /* 0x000fce00078e0061 */
.L_x_106:
[----:B------:R-:W-:Y:S05]  /*6920*/  BSYNC.RECONVERGENT B4 ;  /* 0x0000000000047941 */ /* 0x000fea0003800200 */
.L_x_105:
[-C--:B------:R-:W-:Y:S01]  /*6930*/  DMUL R4, R4, R14.reuse ;  /* 0x0000000e04047228 */ /* 0x080fe20000000000 */
[----:B------:R-:W-:Y:S01]  /*6940*/  IMAD.MOV.U32 R74, RZ, RZ, R82 ;  /* 0x000000ffff4a7224 */ /* 0x000fe200078e0052 */
[-C--:B------:R-:W-:Y:S01]  /*6950*/  DMUL R6, R6, R14.reuse ;  /* 0x0000000e06067228 */ /* 0x080fe20000000000 */
[----:B------:R-:W-:Y:S01]  /*6960*/  IMAD.MOV.U32 R83, RZ, RZ, R9 ;  /* 0x000000ffff537224 */ /* 0x000fe200078e0009 */
[----:B------:R-:W-:Y:S01]  /*6970*/  DMUL R14, R84, R14 ;  /* 0x0000000e540e7228 */ /* 0x000fe20000000000 */
[----:B------:R-:W-:Y:S01]  /*6980*/  IMAD.MOV.U32 R79, RZ, RZ, R0 ;  /* 0x000000ffff4f7224 */ /* 0x000fe200078e0000 */
[----:B------:R-:W-:Y:S01]  /*6990*/  MOV R75, R3 ;  /* 0x00000003004b7202 */ /* 0x000fe20000000f00 */
[----:B------:R-:W-:Y:S02]  /*69a0*/  IMAD.MOV.U32 R84, RZ, RZ, R8 ;  /* 0x000000ffff547224 */ /* 0x000fe400078e0008 */
[----:B------:R-:W-:Y:S01]  /*69b0*/  IMAD.MOV.U32 R8, RZ, RZ, R78 ;  /* 0x000000ffff087224 */ /* 0x000fe200078e004e */
[----:B------:R-:W-:Y:S06]  /*69c0*/  BRA `(.L_x_96) ;  /* 0x00000014001c7947 */ /* 0x000fec0003800000 */
.L_x_98:
[----:B------:R-:W-:Y:S01]  /*69d0*/  UMOV UR4, 0x9999999a ;  /* 0x9999999a00047882 */ /* 0x000fe20000000000 */
[----:B------:R-:W-:Y:S01]  /*69e0*/  UMOV UR5, 0x3fb99999 ;  /* 0x3fb9999900057882 */ /* 0x000fe20000000000 */
[----:B------:R-:W5:Y:S01]  /*69f0*/  LDG.E.64 R58, desc[UR36][R84.64+0x20] ;  /* 0x00002024543a7981 */ /* 0x000f62000c1e1b00 */
[----:B------:R-:W-:Y:S01]  /*6a00*/  DSETP.GT.AND P0, PT, |R88|, UR4, PT ;  /* 0x0000000458007e2a */ /* 0x000fe2000bf04200 */
[----:B------:R-:W-:Y:S02]  /*6a10*/  IMAD.MOV.U32 R86, RZ, RZ, RZ ;  /* 0x000000ffff567224 */ /* 0x000fe400078e00ff */
[----:B------:R-:W5:Y:S03]  /*6a20*/  LDG.E.64 R56, desc[UR36][R84.64+0x28] ;  /* 0x0000282454387981 */ /* 0x000f66000c1e1b00 */
[----:B------:R-:W-:Y:S01]  /*6a30*/  FSEL R87, RZ, 1.875, P0 ;  /* 0x3ff00000ff577808 */ /* 0x000fe20000000000 */
[----:B------:R0:W5:Y:S01]  /*6a40*/  LDG.E.64 R60, desc[UR36][R84.64+0x30] ;  /* 0x00003024543c7981 */ /* 0x000162000c1e1b00 */
[----:B------:R-:W-:Y:S01]  /*6a50*/  DMUL R80, RZ, R52 ;  /* 0x00000034ff507228 */ /* 0x000fe20000000000 */
[----:B------:R-:W-:Y:S01]  /*6a60*/  FSEL R3, RZ, 1.875, !P0 ;  /* 0x3ff00000ff037808 */ /* 0x000fe20004000000 */
[----:B------:R-:W-:Y:S01]  /*6a70*/  IMAD.MOV.U32 R2, RZ, RZ, RZ ;  /* 0x000000ffff027224 */ /* 0x000fe200078e00ff */
[----:B------:R-:W-:Y:S01]  /*6a80*/  SHF.R.U32.HI R7, RZ, 0x2, R0 ;  /* 0x00000002ff077819 */ /* 0x000fe20000011600 */
[C---:B------:R-:W-:Y:S01]  /*6a90*/  DMUL R66, R54.reuse, R86 ;  /* 0x0000005636427228 */ /* 0x040fe20000000000 */
[----:B------:R-:W-:Y:S01]  /*6aa0*/  IMAD.SHL.U32 R11, R8, 0x10, RZ ;  /* 0x00000010080b7824 */ /* 0x000fe200078e00ff */
[----:B------:R-:W-:Y:S01]  /*6ab0*/  UMOV UR4, 0x54442d18 ;  /* 0x54442d1800047882 */ /* 0x000fe20000000000 */
[----:B------:R-:W-:Y:S01]  /*6ac0*/  LOP3.LUT R0, R7, R0, RZ, 0x3c, !PT ;  /* 0x0000000007007212 */ /* 0x000fe200078e3cff */
[-C--:B------:R-:W-:Y:S01]  /*6ad0*/  DFMA R80, R54, R2.reuse, -R80 ;  /* 0x000000023650722b */ /* 0x080fe20000000850 */
[----:B------:R-:W-:Y:S01]  /*6ae0*/  IMAD.MOV.U32 R6, RZ, RZ, 0x0 ;  /* 0x00000000ff067424 */ /* 0x000fe200078e00ff */
[----:B------:R-:W-:Y:S01]  /*6af0*/  DMUL R4, R50, R2 ;  /* 0x0000000232047228 */ /* 0x000fe20000000000 */
[----:B------:R-:W-:Y:S01]  /*6b00*/  IMAD.MOV.U32 R7, RZ, RZ, 0x3fd80000 ;  /* 0x3fd80000ff077424 */ /* 0x000fe200078e00ff */
[----:B------:R-:W-:Y:S01]  /*6b10*/  DFMA R66, RZ, R50, -R66 ;  /* 0x00000032ff42722b */ /* 0x000fe20000000842 */
[C---:B------:R-:W-:Y:S01]  /*6b20*/  IMAD.SHL.U32 R9, R0.reuse, 0x2, RZ ;  /* 0x0000000200097824 */ /* 0x040fe200078e00ff */
[----:B------:R-:W-:Y:S01]  /*6b30*/  UMOV UR5, 0x401921fb ;  /* 0x401921fb00057882 */ /* 0x000fe20000000000 */
[----:B------:R-:W-:Y:S03]  /*6b40*/  BSSY.RECONVERGENT B4, `(.L_x_107) ;  /* 0x000002b000047945 */ /* 0x000fe60003800200 */
[----:B------:R-:W-:Y:S01]  /*6b50*/  DFMA R86, R52, R86, -R4 ;  /* 0x000000563456722b */ /* 0x000fe20000000804 */
[----:B------:R-:W-:Y:S01]  /*6b60*/  LOP3.LUT R9, R0, R9, R11, 0x96, !PT ;  /* 0x0000000900097212 */ /* 0x000fe200078e960b */
[----:B------:R-:W-:Y:S01]  /*6b70*/  DMUL R2, R66, R66 ;  /* 0x0000004242027228 */ /* 0x000fe20000000000 */
[----:B------:R-:W-:-:S02]  /*6b80*/  SHF.R.U32.HI R11, RZ, 0x2, R74 ;  /* 0x00000002ff0b7819 */ /* 0x000fc4000001164a */
[----:B------:R-:W-:Y:S02]  /*6b90*/  LOP3.LUT R0, R9, R8, RZ, 0x3c, !PT ;  /* 0x0000000809007212 */ /* 0x000fe400078e3cff */
[----:B------:R-:W-:Y:S02]  /*6ba0*/  LOP3.LUT R11, R11, R74, RZ, 0x3c, !PT ;  /* 0x0000004a0b0b7212 */ /* 0x000fe400078e3cff */
[C-C-:B------:R-:W-:Y:S01]  /*6bb0*/  IADD3 R9, PT, PT, R75.reuse, 0x10974f, R0.reuse ;  /* 0x0010974f4b097810 */ /* 0x140fe20007ffe000 */
[----:B------:R-:W-:Y:S01]  /*6bc0*/  DFMA R2, R80, R80, R2 ;  /* 0x000000505002722b */ /* 0x000fe20000000002 */
[----:B------:R-:W-:Y:S02]  /*6bd0*/  VIADD R75, R75, 0x161f14 ;  /* 0x00161f144b4b7836 */ /* 0x000fe40000000000 */
[----:B------:R-:W-:Y:S01]  /*6be0*/  I2FP.F32.U32 R9, R9 ;  /* 0x0000000900097245 */ /* 0x000fe20000201000 */
[----:B------:R-:W-:-:S04]  /*6bf0*/  IMAD.MOV.U32 R74, RZ, RZ, R0 ;  /* 0x000000ffff4a7224 */ /* 0x000fc800078e0000 */
[----:B------:R-:W-:Y:S01]  /*6c00*/  DFMA R98, R86, R86, R2 ;  /* 0x000000565662722b */ /* 0x000fe20000000002 */
[----:B------:R-:W-:-:S04]  /*6c10*/  FFMA R9, R9, R13, 1.1641532182693481445e-10 ;  /* 0x2f00000009097423 */ /* 0x000fc8000000000d */
[----:B------:R-:W1:Y:S05]  /*6c20*/  F2F.F64.F32 R62, R9 ;  /* 0x00000009003e7310 */ /* 0x000e6a0000201800 */
[----:B------:R-:W-:-:S03]  /*6c30*/  VIADD R2, R99, 0xfcb00000 ;  /* 0xfcb0000063027836 */ /* 0x000fc60000000000 */
[----:B------:R-:W2:Y:S02]  /*6c40*/  MUFU.RSQ64H R3, R99 ;  /* 0x0000006300037308 */ /* 0x000ea40000001c00 */
[----:B------:R-:W-:Y:S01]  /*6c50*/  ISETP.GE.U32.AND P0, PT, R2, 0x7ca00000, PT ;  /* 0x7ca000000200780c */ /* 0x000fe20003f06070 */
[----:B-1----:R-:W-:Y:S02]  /*6c60*/  DMUL R62, R62, UR4 ;  /* 0x000000043e3e7c28 */ /* 0x002fe40008000000 */
[----:B--2---:R-:W-:-:S08]  /*6c70*/  DMUL R4, R2, R2 ;  /* 0x0000000202047228 */ /* 0x004fd00000000000 */
[----:B------:R-:W-:-:S08]  /*6c80*/  DFMA R4, R98, -R4, 1 ;  /* 0x3ff000006204742b */ /* 0x000fd00000000804 */
[----:B------:R-:W-:Y:S02]  /*6c90*/  DFMA R6, R4, R6, 0.5 ;  /* 0x3fe000000406742b */ /* 0x000fe40000000006 */
[----:B------:R-:W-:-:S08]  /*6ca0*/  DMUL R4, R2, R4 ;  /* 0x0000000402047228 */ /* 0x000fd00000000000 */
[----:B------:R-:W-:Y:S01]  /*6cb0*/  DFMA R92, R6, R4, R2 ;  /* 0x00000004065c722b */ /* 0x000fe20000000002 */
[----:B------:R-:W-:Y:S01]  /*6cc0*/  IMAD.SHL.U32 R4, R0, 0x10, RZ ;  /* 0x0000001000047824 */ /* 0x000fe200078e00ff */
[----:B------:R-:W-:-:S04]  /*6cd0*/  SHF.L.U32 R5, R11, 0x1, RZ ;  /* 0x000000010b057819 */ /* 0x000fc800000006ff */
[----:B------:R-:W-:Y:S02]  /*6ce0*/  LOP3.LUT R5, R11, R5, R4, 0x96, !PT ;  /* 0x000000050b057212 */ /* 0x000fe400078e9604 */
[----:B------:R-:W-:Y:S02]  /*6cf0*/  DMUL R94, R98, R92 ;  /* 0x0000005c625e7228 */ /* 0x000fe40000000000 */
[----:B------:R-:W-:Y:S01]  /*6d00*/  VIADD R7, R93, 0xfff00000 ;  /* 0xfff000005d077836 */ /* 0x000fe20000000000 */
[----:B0-----:R-:W-:Y:S01]  /*6d10*/  LOP3.LUT R84, R5, R0, RZ, 0x3c, !PT ;  /* 0x0000000005547212 */ /* 0x001fe200078e3cff */
[----:B------:R-:W-:-:S04]  /*6d20*/  IMAD.MOV.U32 R6, RZ, RZ, R92 ;  /* 0x000000ffff067224 */ /* 0x000fc800078e005c */
[----:B------:R-:W-:Y:S01]  /*6d30*/  IMAD.IADD R4, R84, 0x1, R75 ;  /* 0x0000000154047824 */ /* 0x000fe200078e024b */
[----:B------:R-:W-:-:S04]  /*6d40*/  DFMA R96, R94, -R94, R98 ;  /* 0x8000005e5e60722b */ /* 0x000fc80000000062 */
[----:B------:R-:W-:-:S04]  /*6d50*/  I2FP.F32.U32 R64, R4 ;  /* 0x0000000400407245 */ /* 0x000fc80000201000 */
[----:B------:R-:W-:Y:S01]  /*6d60*/  DFMA R4, R96, R6, R94 ;  /* 0x000000066004722b */ /* 0x000fe2000000005e */
[----:B------:R-:W-:Y:S01]  /*6d70*/  FFMA R64, R64, R13, 1.1641532182693481445e-10 ;  /* 0x2f00000040407423 */ /* 0x000fe2000000000d */
[----:B------:R-:W-:Y:S09]  /*6d80*/  @!P0 BRA `(.L_x_108) ;  /* 0x0000000000188947 */ /* 0x000ff20003800000 */
[----:B------:R-:W-:Y:S01]  /*6d90*/  IMAD.MOV.U32 R100, RZ, RZ, R2 ;  /* 0x000000ffff647224 */ /* 0x000fe200078e0002 */
[----:B------:R-:W-:Y:S01]  /*6da0*/  MOV R102, 0x6dd0 ;  /* 0x00006dd000667802 */ /* 0x000fe20000000f00 */
[----:B------:R-:W-:-:S07]  /*6db0*/  IMAD.MOV.U32 R93, RZ, RZ, R7 ;  /* 0x000000ffff5d7224 */ /* 0x000fce00078e0007 */
[----:B-----5:R-:W-:Y:S05]  /*6dc0*/  CALL.REL.NOINC `($__internal_2_$__cuda_sm20_dsqrt_rn_f64_mediumpath_v1) ;  /* 0x0000002400147944 */ /* 0x020fea0003c00000 */
[----:B------:R-:W-:Y:S01]  /*6dd0*/  MOV R4, R94 ;  /* 0x0000005e00047202 */ /* 0x000fe20000000f00 */
[----:B------:R-:W-:-:S07]  /*6de0*/  IMAD.MOV.U32 R5, RZ, RZ, R95 ;  /* 0x000000ffff057224 */ /* 0x000fce00078e005f */
.L_x_108:
[----:B------:R-:W-:Y:S05]  /*6df0*/  BSYNC.RECONVERGENT B4 ;  /* 0x0000000000047941 */ /* 0x000fea0003800200 */
.L_x_107:
        /* <DEDUP_REMOVED lines=18> */
.L_x_110:
[----:B------:R-:W-:Y:S05]  /*6f20*/  BSYNC.RECONVERGENT B4 ;  /* 0x0000000000047941 */ /* 0x000fea0003800200 */
.L_x_109:
        /* <DEDUP_REMOVED lines=30> */
.L_x_114:
[----:B------:R-:W-:Y:S05]  /*7110*/  BSYNC.RECONVERGENT B6 ;  /* 0x0000000000067941 */ /* 0x000fea0003800200 */
.L_x_113:
[----:B------:R-:W-:-:S07]  /*7120*/  VIADD R0, R0, 0x1 ;  /* 0x0000000100007836 */ /* 0x000fce0000000000 */
.L_x_112:
[----:B------:R-:W-:Y:S05]  /*7130*/  BSYNC.RECONVERGENT B5 ;  /* 0x0000000000057941 */ /* 0x000fea0003800200 */
.L_x_111:
        /* <DEDUP_REMOVED lines=10> */
[----:B------:R-:W-:Y:S01]  /*71e0*/  BSSY.RECONVERGENT B5, `(.L_x_115) ;  /* 0x000002f000057945 */ /* 0x000fe20003800200 */
[----:B------:R-:W-:Y:S01]  /*71f0*/  IMAD.MOV.U32 R9, RZ, RZ, 0x3da8ff83 ;  /* 0x3da8ff83ff097424 */ /* 0x000fe200078e00ff */
[----:B------:R-:W-:Y:S01]  /*7200*/  ISETP.NE.U32.AND P0, PT, R6, 0x1, PT ;  /* 0x000000010600780c */ /* 0x000fe20003f05070 */
[----:B------:R-:W-:-:S03]  /*7210*/  DMUL R6, R2, R2 ;  /* 0x0000000202067228 */ /* 0x000fc60000000000 */
[----:B------:R-:W-:Y:S02]  /*7220*/  FSEL R14, R14, -8.06006814911005101289e+34, !P0 ;  /* 0xf9785eba0e0e7808 */ /* 0x000fe40004000000 */
        /* <DEDUP_REMOVED lines=42> */
.L_x_116:
[----:B------:R-:W-:Y:S05]  /*74d0*/  BSYNC.RECONVERGENT B5 ;  /* 0x0000000000057941 */ /* 0x000fea0003800200 */
.L_x_115:
        /* <DEDUP_REMOVED lines=11> */
[----:B------:R-:W1:Y:S01]  /*7590*/  F2F.F64.F32 R64, R64 ;  /* 0x0000004000407310 */ /* 0x000e620000201800 */
[----:B------:R-:W-:Y:S01]  /*75a0*/  ISETP.NE.U32.AND P0, PT, R9, 0x1, PT ;  /* 0x000000010900780c */ /* 0x000fe20003f05070 */
[----:B------:R-:W-:Y:S01]  /*75b0*/  IMAD.MOV.U32 R9, RZ, RZ, 0x3da8ff83 ;  /* 0x3da8ff83ff097424 */ /* 0x000fe200078e00ff */
[----:B------:R-:W-:Y:S02]  /*75c0*/  BSSY.RECONVERGENT B4, `(.L_x_117) ;  /* 0x0000035000047945 */ /* 0x000fe40003800200 */
[----:B------:R-:W-:-:S02]  /*75d0*/  FSEL R94, R94, -8.06006814911005101289e+34, !P0 ;  /* 0xf9785eba5e5e7808 */ /* 0x000fc40004000000 */
[----:B------:R-:W-:Y:S01]  /*75e0*/  FSEL R95, -R9, 0.11223486810922622681, !P0 ;  /* 0x3de5db65095f7808 */ /* 0x000fe20004000100 */
[----:B-1----:R-:W0:Y:S01]  /*75f0*/  MUFU.RSQ64H R103, R65 ;  /* 0x0000004100677308 */ /* 0x002e220000001c00 */
[----:B------:R-:W-:-:S06]  /*7600*/  IADD3 R102, PT, PT, R65, -0x3500000, RZ ;  /* 0xfcb0000041667810 */ /* 0x000fcc0007ffe0ff */
[----:B0-----:R-:W-:-:S08]  /*7610*/  DMUL R14, R102, R102 ;  /* 0x00000066660e7228 */ /* 0x001fd00000000000 */
[----:B------:R-:W-:Y:S02]  /*7620*/  DFMA R14, R64, -R14, 1 ;  /* 0x3ff00000400e742b */ /* 0x000fe4000000080e */
[----:B--2---:R-:W-:-:S08]  /*7630*/  DFMA R104, R62, R94, R104 ;  /* 0x0000005e3e68722b */ /* 0x004fd00000000068 */
[----:B------:R-:W-:-:S08]  /*7640*/  DFMA R104, R62, R104, R106 ;  /* 0x000000683e68722b */ /* 0x000fd0000000006a */
[----:B---3--:R-:W-:-:S08]  /*7650*/  DFMA R96, R62, R104, R96 ;  /* 0x000000683e60722b */ /* 0x008fd00000000060 */
[----:B------:R-:W-:-:S08]  /*7660*/  DFMA R96, R62, R96, R98 ;  /* 0x000000603e60722b */ /* 0x000fd00000000062 */
[----:B----4-:R-:W-:-:S08]  /*7670*/  DFMA R4, R62, R96, R4 ;  /* 0x000000603e04722b */ /* 0x010fd00000000004 */
[----:B------:R-:W-:Y:S01]  /*7680*/  DFMA R4, R62, R4, R6 ;  /* 0x000000043e04722b */ /* 0x000fe20000000006 */
[----:B------:R-:W-:Y:S02]  /*7690*/  IMAD.MOV.U32 R6, RZ, RZ, 0x0 ;  /* 0x00000000ff067424 */ /* 0x000fe400078e00ff */
[----:B------:R-:W-:-:S05]  /*76a0*/  IMAD.MOV.U32 R7, RZ, RZ, 0x3fd80000 ;  /* 0x3fd80000ff077424 */ /* 0x000fca00078e00ff */
[----:B------:R-:W-:Y:S02]  /*76b0*/  DFMA R2, R4, R2, R2 ;  /* 0x000000020402722b */ /* 0x000fe40000000002 */
[----:B------:R-:W-:Y:S02]  /*76c0*/  DFMA R4, R62, R4, 1 ;  /* 0x3ff000003e04742b */ /* 0x000fe40000000004 */
[----:B------:R-:W-:Y:S02]  /*76d0*/  DFMA R6, R14, R6, 0.5 ;  /* 0x3fe000000e06742b */ /* 0x000fe40000000006 */
[----:B------:R-:W-:-:S06]  /*76e0*/  DMUL R14, R102, R14 ;  /* 0x0000000e660e7228 */ /* 0x000fcc0000000000 */
[----:B------:R-:W-:Y:S02]  /*76f0*/  FSEL R62, R4, R2, !P0 ;  /* 0x00000002043e7208 */ /* 0x000fe40004000000 */
[----:B------:R-:W-:Y:S01]  /*7700*/  FSEL R63, R5, R3, !P0 ;  /* 0x00000003053f7208 */ /* 0x000fe20004000000 */
[----:B------:R-:W-:Y:S01]  /*7710*/  DMUL R4, R54, R66 ;  /* 0x0000004236047228 */ /* 0x000fe20000000000 */
[----:B------:R-:W-:Y:S01]  /*7720*/  LOP3.LUT P0, RZ, R0, 0x2, RZ, 0xc0, !PT ;  /* 0x0000000200ff7812 */ /* 0x000fe2000780c0ff */
[----:B------:R-:W-:Y:S02]  /*7730*/  DFMA R94, R6, R14, R102 ;  /* 0x0000000e065e722b */ /* 0x000fe40000000066 */
[-C--:B------:R-:W-:Y:S02]  /*7740*/  DMUL R6, R50, R86.reuse ;  /* 0x0000005632067228 */ /* 0x080fe40000000000 */
[----:B------:R-:W-:Y:S02]  /*7750*/  DADD R2, RZ, -R62 ;  /* 0x00000000ff027229 */ /* 0x000fe4000000083e */
[----:B------:R-:W-:-:S02]  /*7760*/  DFMA R4, R52, R86, -R4 ;  /* 0x000000563404722b */ /* 0x000fc40000000804 */
[----:B------:R-:W-:Y:S02]  /*7770*/  DMUL R14, R52, R80 ;  /* 0x00000050340e7228 */ /* 0x000fe40000000000 */
[----:B------:R-:W-:Y:S02]  /*7780*/  DMUL R86, R64, R94 ;  /* 0x0000005e40567228 */ /* 0x000fe40000000000 */
[----:B------:R-:W-:Y:S02]  /*7790*/  DFMA R6, R54, R80, -R6 ;  /* 0x000000503606722b */ /* 0x000fe40000000806 */
[----:B------:R-:W-:Y:S02]  /*77a0*/  FSEL R2, R62, R2, !P0 ;  /* 0x000000023e027208 */ /* 0x000fe40004000000 */
[----:B------:R-:W-:Y:S01]  /*77b0*/  FSEL R3, R63, R3, !P0 ;  /* 0x000000033f037208 */ /* 0x000fe20004000000 */
[----:B------:R-:W-:Y:S01]  /*77c0*/  DFMA R14, R50, R66, -R14 ;  /* 0x00000042320e722b */ /* 0x000fe2000000080e */
[----:B------:R-:W-:Y:S01]  /*77d0*/  ISETP.GE.U32.AND P0, PT, R102, 0x7ca00000, PT ;  /* 0x7ca000006600780c */ /* 0x000fe20003f06070 */
[----:B------:R-:W-:-:S03]  /*77e0*/  DFMA R96, R86, -R86, R64 ;  /* 0x800000565660722b */ /* 0x000fc60000000040 */
[C---:B------:R-:W-:Y:S01]  /*77f0*/  DFMA R62, R2.reuse, R4, R92 ;  /* 0x00000004023e722b */ /* 0x040fe2000000005c */
[----:B------:R-:W-:Y:S01]  /*7800*/  VIADD R5, R95, 0xfff00000 ;  /* 0xfff000005f057836 */ /* 0x000fe20000000000 */
[C---:B------:R-:W-:Y:S01]  /*7810*/  DFMA R90, R2.reuse, R6, R90 ;  /* 0x00000006025a722b */ /* 0x040fe2000000005a */
[----:B------:R-:W-:Y:S01]  /*7820*/  IMAD.MOV.U32 R4, RZ, RZ, R94 ;  /* 0x000000ffff047224 */ /* 0x000fe200078e005e */
[----:B------:R-:W-:-:S05]  /*7830*/  DFMA R88, R2, R14, R88 ;  /* 0x0000000e0258722b */ /* 0x000fca0000000058 */
[----:B------:R-:W-:Y:S01]  /*7840*/  DFMA R2, R96, R4, R86 ;  /* 0x000000046002722b */ /* 0x000fe20000000056 */
[----:B------:R-:W-:Y:S10]  /*7850*/  @!P0 BRA `(.L_x_118) ;  /* 0x00000000002c8947 */ /* 0x000ff40003800000 */
[----:B------:R-:W-:Y:S01]  /*7860*/  IMAD.MOV.U32 R92, RZ, RZ, R94 ;  /* 0x000000ffff5c7224 */ /* 0x000fe200078e005e */
[----:B------:R-:W-:Y:S01]  /*7870*/  MOV R93, R5 ;  /* 0x00000005005d7202 */ /* 0x000fe20000000f00 */
[----:B------:R-:W-:Y:S01]  /*7880*/  IMAD.MOV.U32 R100, RZ, RZ, R102 ;  /* 0x000000ffff647224 */ /* 0x000fe200078e0066 */
[----:B------:R-:W-:Y:S01]  /*7890*/  MOV R102, 0x78f0 ;  /* 0x000078f000667802 */ /* 0x000fe20000000f00 */
[----:B------:R-:W-:Y:S02]  /*78a0*/  IMAD.MOV.U32 R94, RZ, RZ, R86 ;  /* 0x000000ffff5e7224 */ /* 0x000fe400078e0056 */
[----:B------:R-:W-:Y:S02]  /*78b0*/  IMAD.MOV.U32 R95, RZ, RZ, R87 ;  /* 0x000000ffff5f7224 */ /* 0x000fe400078e0057 */
[----:B------:R-:W-:Y:S02]  /*78c0*/  IMAD.MOV.U32 R98, RZ, RZ, R64 ;  /* 0x000000ffff627224 */ /* 0x000fe400078e0040 */
[----:B------:R-:W-:-:S07]  /*78d0*/  IMAD.MOV.U32 R99, RZ, RZ, R65 ;  /* 0x000000ffff637224 */ /* 0x000fce00078e0041 */
[----:B-----5:R-:W-:Y:S05]  /*78e0*/  CALL.REL.NOINC `($__internal_2_$__cuda_sm20_dsqrt_rn_f64_mediumpath_v1) ;  /* 0x00000018004c7944 */ /* 0x020fea0003c00000 */
[----:B------:R-:W-:Y:S02]  /*78f0*/  IMAD.MOV.U32 R2, RZ, RZ, R94 ;  /* 0x000000ffff027224 */ /* 0x000fe400078e005e */
[----:B------:R-:W-:-:S07]  /*7900*/  IMAD.MOV.U32 R3, RZ, RZ, R95 ;  /* 0x000000ffff037224 */ /* 0x000fce00078e005f */
.L_x_118:
[----:B------:R-:W-:Y:S05]  /*7910*/  BSYNC.RECONVERGENT B4 ;  /* 0x0000000000047941 */ /* 0x000fea0003800200 */
.L_x_117:
[----:B------:R-:W-:Y:S01]  /*7920*/  DADD R98, -R64, 1 ;  /* 0x3ff0000040627429 */ /* 0x000fe20000000100 */
[----:B------:R-:W-:Y:S01]  /*7930*/  IMAD.MOV.U32 R14, RZ, RZ, 0x0 ;  /* 0x00000000ff0e7424 */ /* 0x000fe200078e00ff */
[-C--:B------:R-:W-:Y:S01]  /*7940*/  DMUL R62, R62, R2.reuse ;  /* 0x000000023e3e7228 */ /* 0x080fe20000000000 */
[----:B------:R-:W-:Y:S01]  /*7950*/  IMAD.MOV.U32 R15, RZ, RZ, 0x3fd80000 ;  /* 0x3fd80000ff0f7424 */ /* 0x000fe200078e00ff */
[-C--:B------:R-:W-:Y:S01]  /*7960*/  DMUL R90, R90, R2.reuse ;  /* 0x000000025a5a7228 */ /* 0x080fe20000000000 */
[----:B------:R-:W-:Y:S01]  /*7970*/  BSSY.RECONVERGENT B4, `(.L_x_119) ;  /* 0x0000016000047945 */ /* 0x000fe20003800200 */
[----:B------:R-:W0:Y:S01]  /*7980*/  MUFU.RSQ64H R5, R99 ;  /* 0x0000006300057308 */ /* 0x000e220000001c00 */
[----:B------:R-:W-:-:S03]  /*7990*/  DMUL R88, R88, R2 ;  /* 0x0000000258587228 */ /* 0x000fc60000000000 */
        /* <DEDUP_REMOVED lines=19> */
.L_x_120:
[----:B------:R-:W-:Y:S05]  /*7ad0*/  BSYNC.RECONVERGENT B4 ;  /* 0x0000000000047941 */ /* 0x000fea0003800200 */
.L_x_119:
[-C--:B------:R-:W-:Y:S01]  /*7ae0*/  DFMA R6, R52, R2.reuse, R90 ;  /* 0x000000023406722b */ /* 0x080fe2000000005a */
[----:B------:R-:W-:Y:S01]  /*7af0*/  BSSY.RECONVERGENT B4, `(.L_x_121) ;  /* 0x000001c000047945 */ /* 0x000fe20003800200 */
[-C--:B------:R-:W-:Y:S02]  /*7b00*/  DFMA R4, R50, R2.reuse, R62 ;  /* 0x000000023204722b */ /* 0x080fe4000000003e */
[----:B------:R-:W-:Y:S01]  /*7b10*/  DFMA R88, R54, R2, R88 ;  /* 0x000000023658722b */ /* 0x000fe20000000058 */
[----:B------:R-:W-:Y:S01]  /*7b20*/  IMAD.MOV.U32 R50, RZ, RZ, 0x0 ;  /* 0x00000000ff327424 */ /* 0x000fe200078e00ff */
[----:B------:R-:W-:Y:S02]  /*7b30*/  MOV R51, 0x3fd80000 ;  /* 0x3fd8000000337802 */ /* 0x000fe40000000f00 */
        /* <DEDUP_REMOVED lines=23> */
.L_x_122:
[----:B------:R-:W-:Y:S05]  /*7cb0*/  BSYNC.RECONVERGENT B4 ;  /* 0x0000000000047941 */ /* 0x000fea0003800200 */
.L_x_121:
        /* <DEDUP_REMOVED lines=18> */
.L_x_124:
[----:B------:R-:W-:Y:S05]  /*7de0*/  BSYNC.RECONVERGENT B4 ;  /* 0x0000000000047941 */ /* 0x000fea0003800200 */
.L_x_123:
[-C--:B------:R-:W-:Y:S01]  /*7df0*/  DMUL R4, R4, R50.reuse ;  /* 0x0000003204047228 */ /* 0x080fe20000000000 */
[----:B------:R-:W-:Y:S01]  /*7e00*/  IMAD.MOV.U32 R83, RZ, RZ, R82 ;  /* 0x000000ffff537224 */ /* 0x000fe200078e0052 */
[-C--:B------:R-:W-:Y:S01]  /*7e10*/  DMUL R6, R6, R50.reuse ;  /* 0x0000003206067228 */ /* 0x080fe20000000000 */
[----:B------:R-:W-:Y:S01]  /*7e20*/  IMAD.MOV.U32 R79, RZ, RZ, R78 ;  /* 0x000000ffff4f7224 */ /* 0x000fe200078e004e */
[----:B------:R-:W-:-:S11]  /*7e30*/  DMUL R14, R88, R50 ;  /* 0x00000032580e7228 */ /* 0x000fd60000000000 */
.L_x_96:
[----:B------:R-:W-:Y:S05]  /*7e40*/  BSYNC.RECONVERGENT B3 ;  /* 0x0000000000037941 */ /* 0x000fea0003800200 */
.L_x_75:
[----:B-----5:R-:W-:Y:S01]  /*7e50*/  DMUL R46, R56, R46 ;  /* 0x0000002e382e7228 */ /* 0x020fe20000000000 */
[----:B------:R-:W-:Y:S01]  /*7e60*/  UMOV UR4, 0x47ae147b ;  /* 0x47ae147b00047882 */ /* 0x000fe20000000000 */
[----:B------:R-:W-:Y:S01]  /*7e70*/  DMUL R48, R58, R48 ;  /* 0x000000303a307228 */ /* 0x000fe20000000000 */
[----:B------:R-:W-:Y:S01]  /*7e80*/  UMOV UR5, 0x3f747ae1 ;  /* 0x3f747ae100057882 */ /* 0x000fe20000000000 */
[----:B------:R-:W-:-:S06]  /*7e90*/  DMUL R40, R60, R40 ;  /* 0x000000283c287228 */ /* 0x000fcc0000000000 */
[----:B------:R-:W-:Y:S01]  /*7ea0*/  DSETP.MAX.AND P0, P1, R46, R48, PT ;  /* 0x000000302e00722a */ /* 0x000fe2000390f000 */
[----:B------:R-:W-:Y:S01]  /*7eb0*/  IMAD.MOV.U32 R0, RZ, RZ, R47 ;  /* 0x000000ffff007224 */ /* 0x000fe200078e002f */
[----:B------:R-:W-:Y:S01]  /*7ec0*/  MOV R9, R49 ;  /* 0x0000003100097202 */ /* 0x000fe20000000f00 */
[----:B------:R-:W-:-:S03]  /*7ed0*/  IMAD.MOV.U32 R3, RZ, RZ, R48 ;  /* 0x000000ffff037224 */ /* 0x000fc600078e0030 */
[----:B------:R-:W-:Y:S01]  /*7ee0*/  FSEL R11, R0, R9, P0 ;  /* 0x00000009000b7208 */ /* 0x000fe20000000000 */
[----:B------:R-:W-:-:S05]  /*7ef0*/  IMAD.MOV.U32 R0, RZ, RZ, R46 ;  /* 0x000000ffff007224 */ /* 0x000fca00078e002e */
[----:B------:R-:W-:Y:S01]  /*7f00*/  SEL R2, R0, R3, P0 ;  /* 0x0000000300027207 */ /* 0x000fe20000000000 */
[----:B------:R-:W-:Y:S01]  /*7f10*/  IMAD.MOV.U32 R0, RZ, RZ, R41 ;  /* 0x000000ffff007224 */ /* 0x000fe200078e0029 */
[----:B------:R-:W-:-:S05]  /*7f20*/  @P1 LOP3.LUT R11, R9, 0x80000, RZ, 0xfc, !PT ;  /* 0x00080000090b1812 */ /* 0x000fca00078efcff */
[----:B------:R-:W-:-:S04]  /*7f30*/  IMAD.MOV.U32 R3, RZ, RZ, R11 ;  /* 0x000000ffff037224 */ /* 0x000fc800078e000b */
[----:B------:R-:W-:Y:S02]  /*7f40*/  IMAD.MOV.U32 R9, RZ, RZ, R3 ;  /* 0x000000ffff097224 */ /* 0x000fe400078e0003 */
[----:B------:R-:W-:-:S06]  /*7f50*/  DSETP.MAX.AND P0, P1, R40, R2, PT ;  /* 0x000000022800722a */ /* 0x000fcc000390f000 */
[----:B------:R-:W-:Y:S01]  /*7f60*/  FSEL R11, R0, R9, P0 ;  /* 0x00000009000b7208 */ /* 0x000fe20000000000 */
[----:B------:R-:W-:-:S05]  /*7f70*/  IMAD.MOV.U32 R0, RZ, RZ, R40 ;  /* 0x000000ffff007224 */ /* 0x000fca00078e0028 */
[----:B------:R-:W-:Y:S02]  /*7f80*/  SEL R2, R0, R2, P0 ;  /* 0x0000000200027207 */ /* 0x000fe40000000000 */
[----:B------:R-:W-:Y:S02]  /*7f90*/  @P1 LOP3.LUT R11, R9, 0x80000, RZ, 0xfc, !PT ;  /* 0x00080000090b1812 */ /* 0x000fe400078efcff */
[C---:B------:R-:W-:Y:S02]  /*7fa0*/  ISETP.GE.U32.AND P0, PT, R77.reuse, 0x8, PT ;  /* 0x000000084d00780c */ /* 0x040fe40003f06070 */
[----:B------:R-:W-:Y:S01]  /*7fb0*/  IADD3 R77, PT, PT, R77, 0x1, RZ ;  /* 0x000000014d4d7810 */ /* 0x000fe20007ffe0ff */
[----:B------:R-:W-:-:S06]  /*7fc0*/  IMAD.MOV.U32 R3, RZ, RZ, R11 ;  /* 0x000000ffff037224 */ /* 0x000fcc00078e000b */
[----:B------:R-:W-:-:S14]  /*7fd0*/  DSETP.GEU.AND P1, PT, R2, UR4, PT ;  /* 0x0000000402007e2a */ /* 0x000fdc000bf2e000 */
[----:B------:R-:W-:Y:S05]  /*7fe0*/  @!P0 BRA P1, `(.L_x_125) ;  /* 0xffffffa000b88947 */ /* 0x000fea000083ffff */
[----:B------:R-:W-:Y:S05]  /*7ff0*/  BRA `(.L_x_126) ;  /* 0x0000000000187947 */ /* 0x000fea0003800000 */
.L_x_66:
[----:B------:R-:W0:Y:S01]  /*8000*/  LDCU.128 UR4, c[0x0][0x3e0] ;  /* 0x00007c00ff0477ac */ /* 0x000e220008000c00 */
[----:B------:R-:W-:Y:S01]  /*8010*/  IMAD.MOV.U32 R84, RZ, RZ, R78 ;  /* 0x000000ffff547224 */ /* 0x000fe200078e004e */
[----:B------:R-:W1:Y:S01]  /*8020*/  LDCU.64 UR8, c[0x0][0x3f0] ;  /* 0x00007e00ff0877ac */ /* 0x000e620008000a00 */
[----:B0-----:R-:W-:Y:S02]  /*8030*/  DFMA R44, R48, UR4, R44 ;  /* 0x00000004302c7c2b */ /* 0x001fe4000800002c */
[----:B------:R-:W-:Y:S02]  /*8040*/  DFMA R42, R46, UR6, R42 ;  /* 0x000000062e2a7c2b */ /* 0x000fe4000800002a */
[----:B-1----:R-:W-:-:S11]  /*8050*/  DFMA R32, R40, UR8, R32 ;  /* 0x0000000828207c2b */ /* 0x002fd60008000020 */
.L_x_126:
[----:B------:R-:W-:Y:S05]  /*8060*/  BSYNC.RECONVERGENT B1 ;  /* 0x0000000000017941 */ /* 0x000fea0003800200 */
.L_x_32:
[----:B------:R-:W2:Y:S04]  /*8070*/  LDG.E.64 R2, desc[UR36][R22.64] ;  /* 0x0000002416027981 */ /* 0x000ea8000c1e1b00 */
[----:B------:R-:W3:Y:S04]  /*8080*/  LDG.E.64 R4, desc[UR36][R22.64+0x8] ;  /* 0x0000082416047981 */ /* 0x000ee8000c1e1b00 */
[----:B------:R-:W4:Y:S01]  /*8090*/  LDG.E.64 R6, desc[UR36][R22.64+0x10] ;  /* 0x0000102416067981 */ /* 0x000f22000c1e1b00 */
[----:B------:R-:W-:Y:S02]  /*80a0*/  VIADD R68, R68, 0x1 ;  /* 0x0000000144447836 */ /* 0x000fe40000000000 */
[----:B------:R-:W-:-:S02]  /*80b0*/  IMAD.MOV.U32 R14, RZ, RZ, R79 ;  /* 0x000000ffff0e7224 */ /* 0x000fc400078e004f */
[----:B------:R-:W-:Y:S01]  /*80c0*/  IMAD.MOV.U32 R79, RZ, RZ, R84 ;  /* 0x000000ffff4f7224 */ /* 0x000fe200078e0054 */
[----:B------:R-:W-:Y:S01]  /*80d0*/  ISETP.NE.AND P0, PT, R68, 0x5dc, PT ;  /* 0x000005dc4400780c */ /* 0x000fe20003f05270 */
[----:B--2---:R-:W-:Y:S01]  /*80e0*/  DADD R44, R2, R44 ;  /* 0x00000000022c7229 */ /* 0x004fe2000000002c */
[----:B------:R-:W-:Y:S01]  /*80f0*/  IMAD.MOV.U32 R3, RZ, RZ, R8 ;  /* 0x000000ffff037224 */ /* 0x000fe200078e0008 */
[----:B---3--:R-:W-:Y:S01]  /*8100*/  DADD R42, R4, R42 ;  /* 0x00000000042a7229 */ /* 0x008fe2000000002a */
[----:B------:R-:W-:-:S04]  /*8110*/  IMAD.MOV.U32 R2, RZ, RZ, R74 ;  /* 0x000000ffff027224 */ /* 0x000fc800078e004a */
[----:B------:R0:W-:Y:S01]  /*8120*/  STG.E.64 desc[UR36][R22.64], R44 ;  /* 0x0000002c16007986 */ /* 0x0001e2000c101b24 */
[----:B----4-:R-:W-:-:S03]  /*8130*/  DADD R32, R6, R32 ;  /* 0x0000000006207229 */ /* 0x010fc60000000020 */
[----:B------:R0:W-:Y:S04]  /*8140*/  STG.E.64 desc[UR36][R22.64+0x8], R42 ;  /* 0x0000082a16007986 */ /* 0x0001e8000c101b24 */
[----:B------:R0:W-:Y:S01]  /*8150*/  STG.E.64 desc[UR36][R22.64+0x10], R32 ;  /* 0x0000102016007986 */ /* 0x0001e2000c101b24 */
[----:B------:R-:W-:Y:S05]  /*8160*/  @P0 BRA `(.L_x_127) ;  /* 0xffffff8800500947 */ /* 0x000fea000383ffff */
[----:B------:R-:W-:Y:S05]  /*8170*/  BSYNC.RECONVERGENT B0 ;  /* 0x0000000000007941 */ /* 0x000fea0003800200 */
.L_x_8:
[----:B------:R-:W-:Y:S01]  /*8180*/  UMOV UR4, 0xc3ece2a5 ;  /* 0xc3ece2a500047882 */ /* 0x000fe20000000000 */
[----:B------:R-:W-:Y:S01]  /*8190*/  UMOV UR5, 0x3f45d867 ;  /* 0x3f45d86700057882 */ /* 0x000fe20000000000 */
[----:B------:R-:W-:Y:S01]  /*81a0*/  IMAD.MOV.U32 R0, RZ, RZ, RZ ;  /* 0x000000ffff007224 */ /* 0x000fe200078e00ff */
[----:B------:R-:W-:Y:S01]  /*81b0*/  DMUL R2, R44, UR4 ;  /* 0x000000042c027c28 */ /* 0x000fe20008000000 */
[----:B------:R-:W-:Y:S07]  /*81c0*/  BSSY.RECONVERGENT B0, `(.L_x_128) ;  /* 0x0000016000007945 */ /* 0x000fee0003800200 */
[----:B------:R-:W-:-:S02]  /*81d0*/  DSETP.MAX.AND P1, P2, RZ, R2, PT ;  /* 0x00000002ff00722a */ /* 0x000fc40003a2f000 */
[----:B------:R-:W-:Y:S01]  /*81e0*/  MOV R7, R3 ;  /* 0x0000000300077202 */ /* 0x000fe20000000f00 */
[----:B------:R-:W-:Y:S01]  /*81f0*/  DSETP.GEU.AND P0, PT, R2, 1, PT ;  /* 0x3ff000000200742a */ /* 0x000fe20003f0e000 */
[----:B------:R-:W-:Y:S02]  /*8200*/  IMAD.MOV.U32 R5, RZ, RZ, R2 ;  /* 0x000000ffff057224 */ /* 0x000fe400078e0002 */
[----:B------:R-:W-:Y:S01]  /*8210*/  FSEL R9, R0, R7, P1 ;  /* 0x0000000700097208 */ /* 0x000fe20000800000 */
[----:B------:R-:W-:-:S05]  /*8220*/  IMAD.MOV.U32 R2, RZ, RZ, RZ ;  /* 0x000000ffff027224 */ /* 0x000fca00078e00ff */
[----:B------:R-:W-:Y:S02]  /*8230*/  SEL R2, R2, R5, P1 ;  /* 0x0000000502027207 */ /* 0x000fe40000800000 */
[----:B------:R-:W-:Y:S02]  /*8240*/  @P2 LOP3.LUT R9, R7, 0x80000, RZ, 0xfc, !PT ;  /* 0x0008000007092812 */ /* 0x000fe400078efcff */
[----:B------:R-:W-:-:S03]  /*8250*/  FSEL R24, R2, RZ, !P0 ;  /* 0x000000ff02187208 */ /* 0x000fc60004000000 */
[----:B------:R-:W-:-:S05]  /*8260*/  IMAD.MOV.U32 R3, RZ, RZ, R9 ;  /* 0x000000ffff037224 */ /* 0x000fca00078e0009 */
[----:B------:R-:W-:-:S06]  /*8270*/  FSEL R25, R3, 1.875, !P0 ;  /* 0x3ff0000003197808 */ /* 0x000fcc0004000000 */
[----:B------:R-:W-:-:S14]  /*8280*/  DSETP.NEU.AND P0, PT, R24, RZ, PT ;  /* 0x000000ff1800722a */ /* 0x000fdc0003f0d000 */
[----:B------:R-:W-:Y:S01]  /*8290*/  @!P0 CS2R R2, SRZ ;  /* 0x0000000000028805 */ /* 0x000fe2000001ff00 */
[----:B------:R-:W-:Y:S06]  /*82a0*/  @!P0 BRA `(.L_x_129) ;  /* 0x00000000001c8947 */ /* 0x000fec0003800000 */
[----:B------:R-:W-:Y:S01]  /*82b0*/  IMAD.MOV.U32 R2, RZ, RZ, R24 ;  /* 0x000000ffff027224 */ /* 0x000fe200078e0018 */
[----:B------:R-:W-:Y:S01]  /*82c0*/  MOV R26, 0x82f0 ;  /* 0x000082f0001a7802 */ /* 0x000fe20000000f00 */
[----:B------:R-:W-:-:S07]  /*82d0*/  IMAD.MOV.U32 R27, RZ, RZ, R25 ;  /* 0x000000ffff1b7224 */ /* 0x000fce00078e0019 */
[----:B0-----:R-:W-:Y:S05]  /*82e0*/  CALL.REL.NOINC `($_Z6render3Ray3VecS0_3ColPS1_P6SphereiPi$__internal_accurate_pow) ;  /* 0x0000001800707944 */ /* 0x001fea0003c00000 */
[----:B------:R-:W-:-:S04]  /*82f0*/  ISETP.GE.AND P0, PT, R25, RZ, PT ;  /* 0x000000ff1900720c */ /* 0x000fc80003f06270 */
[----:B------:R-:W-:Y:S02]  /*8300*/  FSEL R2, R0, RZ, P0 ;  /* 0x000000ff00027208 */ /* 0x000fe40000000000 */
[----:B------:R-:W-:-:S07]  /*8310*/  FSEL R3, R4, -QNAN , P0 ;  /* 0xfff8000004037808 */ /* 0x000fce0000000000 */
.L_x_129:
[----:B------:R-:W-:Y:S05]  /*8320*/  BSYNC.RECONVERGENT B0 ;  /* 0x0000000000007941 */ /* 0x000fea0003800200 */
.L_x_128:
[----:B------:R-:W-:Y:S01]  /*8330*/  UMOV UR4, 0xd1745d17 ;  /* 0xd1745d1700047882 */ /* 0x000fe20000000000 */
[----:B------:R-:W-:Y:S01]  /*8340*/  UMOV UR5, 0x3fdd1745 ;  /* 0x3fdd174500057882 */ /* 0x000fe20000000000 */
[----:B------:R-:W-:Y:S01]  /*8350*/  IMAD.MOV.U32 R0, RZ, RZ, RZ ;  /* 0x000000ffff007224 */ /* 0x000fe200078e00ff */
[----:B------:R-:W-:Y:S01]  /*8360*/  DADD R4, R24, UR4 ;  /* 0x0000000418047e29 */ /* 0x000fe20008000000 */
[----:B------:R-:W-:Y:S01]  /*8370*/  UMOV UR4, 0xc3ece2a5 ;  /* 0xc3ece2a500047882 */ /* 0x000fe20000000000 */
[----:B------:R-:W-:Y:S01]  /*8380*/  UMOV UR5, 0x3f45d867 ;  /* 0x3f45d86700057882 */ /* 0x000fe20000000000 */
[----:B------:R-:W-:Y:S01]  /*8390*/  BSSY.RECONVERGENT B0, `(.L_x_130) ;  /* 0x0000022000007945 */ /* 0x000fe20003800200 */
[----:B0-----:R-:W-:-:S06]  /*83a0*/  DMUL R42, R42, UR4 ;  /* 0x000000042a2a7c28 */ /* 0x001fcc0008000000 */
[----:B------:R-:W-:Y:S01]  /*83b0*/  LOP3.LUT R4, R5, 0x7ff00000, RZ, 0xc0, !PT ;  /* 0x7ff0000005047812 */ /* 0x000fe200078ec0ff */
[----:B------:R-:W-:Y:S01]  /*83c0*/  IMAD.MOV.U32 R5, RZ, RZ, 0x406fe000 ;  /* 0x406fe000ff057424 */ /* 0x000fe200078e00ff */
[----:B------:R-:W-:Y:S02]  /*83d0*/  DSETP.MAX.AND P2, P3, RZ, R42, PT ;  /* 0x0000002aff00722a */ /* 0x000fe40003b4f000 */
[----:B------:R-:W-:Y:S01]  /*83e0*/  ISETP.NE.AND P0, PT, R4, 0x7ff00000, PT ;  /* 0x7ff000000400780c */ /* 0x000fe20003f05270 */
[----:B------:R-:W-:Y:S01]  /*83f0*/  IMAD.MOV.U32 R4, RZ, RZ, 0x0 ;  /* 0x00000000ff047424 */ /* 0x000fe200078e00ff */
[----:B------:R-:W-:-:S11]  /*8400*/  DSETP.GEU.AND P1, PT, R42, 1, PT ;  /* 0x3ff000002a00742a */ /* 0x000fd60003f2e000 */
[----:B------:R-:W-:-:S14]  /*8410*/  DSETP.NEU.OR P0, PT, R24, +INF , P0 ;  /* 0x7ff000001800742a */ /* 0x000fdc000070d400 */
[----:B------:R-:W-:Y:S01]  /*8420*/  @!P0 MOV R2, 0x0 ;  /* 0x0000000000028802 */ /* 0x000fe20000000f00 */
[----:B------:R-:W-:Y:S01]  /*8430*/  @!P0 IMAD.MOV.U32 R3, RZ, RZ, 0x7ff00000 ;  /* 0x7ff00000ff038424 */ /* 0x000fe200078e00ff */
[----:B------:R-:W-:-:S05]  /*8440*/  DSETP.NEU.AND P0, PT, R24, 1, PT ;  /* 0x3ff000001800742a */ /* 0x000fca0003f0d000 */
[----:B------:R-:W-:Y:S01]  /*8450*/  DFMA R2, R2, R4, 0.5 ;  /* 0x3fe000000202742b */ /* 0x000fe20000000004 */
[----:B------:R-:W-:Y:S02]  /*8460*/  IMAD.MOV.U32 R5, RZ, RZ, R43 ;  /* 0x000000ffff057224 */ /* 0x000fe400078e002b */
[----:B------:R-:W-:-:S03]  /*8470*/  IMAD.MOV.U32 R4, RZ, RZ, RZ ;  /* 0x000000ffff047224 */ /* 0x000fc600078e00ff */
[----:B------:R-:W-:Y:S02]  /*8480*/  FSEL R9, R0, R5, P2 ;  /* 0x0000000500097208 */ /* 0x000fe40001000000 */
[----:B------:R-:W-:Y:S02]  /*8490*/  @P3 LOP3.LUT R9, R5, 0x80000, RZ, 0xfc, !PT ;  /* 0x0008000005093812 */ /* 0x000fe400078efcff */
[----:B------:R-:W-:Y:S02]  /*84a0*/  SEL R4, R4, R42, P2 ;  /* 0x0000002a04047207 */ /* 0x000fe40001000000 */
[----:B------:R-:W-:Y:S01]  /*84b0*/  FSEL R6, R2, RZ, P0 ;  /* 0x000000ff02067208 */ /* 0x000fe20000000000 */
[----:B------:R-:W-:Y:S01]  /*84c0*/  IMAD.MOV.U32 R5, RZ, RZ, R9 ;  /* 0x000000ffff057224 */ /* 0x000fe200078e0009 */
[----:B------:R-:W-:Y:S02]  /*84d0*/  FSEL R7, R3, 3.7490234375, P0 ;  /* 0x406ff00003077808 */ /* 0x000fe40000000000 */
[----:B------:R-:W-:-:S02]  /*84e0*/  FSEL R24, R4, RZ, !P1 ;  /* 0x000000ff04187208 */ /* 0x000fc40004800000 */
[----:B------:R-:W-:Y:S01]  /*84f0*/  FSEL R25, R5, 1.875, !P1 ;  /* 0x3ff0000005197808 */ /* 0x000fe20004800000 */
[----:B------:R0:W-:Y:S05]  /*8500*/  STG.E.64 desc[UR36][R22.64], R6 ;  /* 0x0000000616007986 */ /* 0x0001ea000c101b24 */
[----:B------:R-:W-:-:S14]  /*8510*/  DSETP.NEU.AND P0, PT, R24, RZ, PT ;  /* 0x000000ff1800722a */ /* 0x000fdc0003f0d000 */
[----:B------:R-:W-:Y:S01]  /*8520*/  @!P0 CS2R R2, SRZ ;  /* 0x0000000000028805 */ /* 0x000fe2000001ff00 */
[----:B0-----:R-:W-:Y:S06]  /*8530*/  @!P0 BRA `(.L_x_131) ;  /* 0x00000000001c8947 */ /* 0x001fec0003800000 */
[----:B------:R-:W-:Y:S01]  /*8540*/  IMAD.MOV.U32 R2, RZ, RZ, R24 ;  /* 0x000000ffff027224 */ /* 0x000fe200078e0018 */
[----:B------:R-:W-:Y:S01]  /*8550*/  MOV R26, 0x8580 ;  /* 0x00008580001a7802 */ /* 0x000fe20000000f00 */
[----:B------:R-:W-:-:S07]  /*8560*/  IMAD.MOV.U32 R27, RZ, RZ, R25 ;  /* 0x000000ffff1b7224 */ /* 0x000fce00078e0019 */
[----:B------:R-:W-:Y:S05]  /*8570*/  CALL.REL.NOINC `($_Z6render3Ray3VecS0_3ColPS1_P6SphereiPi$__internal_accurate_pow) ;  /* 0x0000001400cc7944 */ /* 0x000fea0003c00000 */
[----:B------:R-:W-:-:S04]  /*8580*/  ISETP.GE.AND P0, PT, R25, RZ, PT ;  /* 0x000000ff1900720c */ /* 0x000fc80003f06270 */
[----:B------:R-:W-:Y:S02]  /*8590*/  FSEL R2, R0, RZ, P0 ;  /* 0x000000ff00027208 */ /* 0x000fe40000000000 */
[----:B------:R-:W-:-:S07]  /*85a0*/  FSEL R3, R4, -QNAN , P0 ;  /* 0xfff8000004037808 */ /* 0x000fce0000000000 */
.L_x_131:
[----:B------:R-:W-:Y:S05]  /*85b0*/  BSYNC.RECONVERGENT B0 ;  /* 0x0000000000007941 */ /* 0x000fea0003800200 */
.L_x_130:
[----:B------:R-:W-:Y:S01]  /*85c0*/  UMOV UR4, 0xd1745d17 ;  /* 0xd1745d1700047882 */ /* 0x000fe20000000000 */
[----:B------:R-:W-:Y:S01]  /*85d0*/  UMOV UR5, 0x3fdd1745 ;  /* 0x3fdd174500057882 */ /* 0x000fe20000000000 */
[----:B------:R-:W-:Y:S01]  /*85e0*/  IMAD.MOV.U32 R0, RZ, RZ, RZ ;  /* 0x000000ffff007224 */ /* 0x000fe200078e00ff */
[----:B------:R-:W-:Y:S01]  /*85f0*/  DADD R4, R24, UR4 ;  /* 0x0000000418047e29 */ /* 0x000fe20008000000 */
[----:B------:R-:W-:Y:S01]  /*8600*/  UMOV UR4, 0xc3ece2a5 ;  /* 0xc3ece2a500047882 */ /* 0x000fe20000000000 */
[----:B------:R-:W-:Y:S01]  /*8610*/  UMOV UR5, 0x3f45d867 ;  /* 0x3f45d86700057882 */ /* 0x000fe20000000000 */
[----:B------:R-:W-:Y:S01]  /*8620*/  BSSY.RECONVERGENT B0, `(.L_x_132) ;  /* 0x0000022000007945 */ /* 0x000fe20003800200 */
[----:B------:R-:W-:-:S06]  /*8630*/  DMUL R32, R32, UR4 ;  /* 0x0000000420207c28 */ /* 0x000fcc0008000000 */
[----:B------:R-:W-:Y:S01]  /*8640*/  LOP3.LUT R4, R5, 0x7ff00000, RZ, 0xc0, !PT ;  /* 0x7ff0000005047812 */ /* 0x000fe200078ec0ff */
[----:B------:R-:W-:Y:S01]  /*8650*/  IMAD.MOV.U32 R5, RZ, RZ, 0x406fe000 ;  /* 0x406fe000ff057424 */ /* 0x000fe200078e00ff */
[----:B------:R-:W-:Y:S02]  /*8660*/  DSETP.MAX.AND P2, P3, RZ, R32, PT ;  /* 0x00000020ff00722a */ /* 0x000fe40003b4f000 */
[----:B------:R-:W-:Y:S01]  /*8670*/  ISETP.NE.AND P0, PT, R4, 0x7ff00000, PT ;  /* 0x7ff000000400780c */ /* 0x000fe20003f05270 */
[----:B------:R-:W-:Y:S01]  /*8680*/  DSETP.GEU.AND P1, PT, R32, 1, PT ;  /* 0x3ff000002000742a */ /* 0x000fe20003f2e000 */
[----:B------:R-:W-:-:S11]  /*8690*/  MOV R4, 0x0 ;  /* 0x0000000000047802 */ /* 0x000fd60000000f00 */
[----:B------:R-:W-:-:S14]  /*86a0*/  DSETP.NEU.OR P0, PT, R24, +INF , P0 ;  /* 0x7ff000001800742a */ /* 0x000fdc000070d400 */
[----:B------:R-:W-:Y:S02]  /*86b0*/  @!P0 IMAD.MOV.U32 R2, RZ, RZ, 0x0 ;  /* 0x00000000ff028424 */ /* 0x000fe400078e00ff */
        /* <DEDUP_REMOVED lines=17> */
[----:B------:R-:W-:Y:S01]  /*87d0*/  MOV R2, R24 ;  /* 0x0000001800027202 */ /* 0x000fe20000000f00 */
[----:B------:R-:W-:Y:S01]  /*87e0*/  IMAD.MOV.U32 R27, RZ, RZ, R25 ;  /* 0x000000ffff1b7224 */ /* 0x000fe200078e0019 */
[----:B------:R-:W-:-:S07]  /*87f0*/  MOV R26, 0x8810 ;  /* 0x00008810001a7802 */ /* 0x000fce0000000f00 */
[----:B------:R-:W-:Y:S05]  /*8800*/  CALL.REL.NOINC `($_Z6render3Ray3VecS0_3ColPS1_P6SphereiPi$__internal_accurate_pow) ;  /* 0x0000001400287944 */ /* 0x000fea0003c00000 */
[----:B------:R-:W-:-:S04]  /*8810*/  ISETP.GE.AND P0, PT, R25, RZ, PT ;  /* 0x000000ff1900720c */ /* 0x000fc80003f06270 */
[----:B------:R-:W-:Y:S02]  /*8820*/  FSEL R2, R0, RZ, P0 ;  /* 0x000000ff00027208 */ /* 0x000fe40000000000 */
[----:B------:R-:W-:-:S07]  /*8830*/  FSEL R3, R4, -QNAN , P0 ;  /* 0xfff8000004037808 */ /* 0x000fce0000000000 */
.L_x_133:
[----:B------:R-:W-:Y:S05]  /*8840*/  BSYNC.RECONVERGENT B0 ;  /* 0x0000000000007941 */ /* 0x000fea0003800200 */
.L_x_132:
[----:B------:R-:W-:Y:S01]  /*8850*/  UMOV UR4, 0xd1745d17 ;  /* 0xd1745d1700047882 */ /* 0x000fe20000000000 */
[----:B------:R-:W-:Y:S02]  /*8860*/  UMOV UR5, 0x3fdd1745 ;  /* 0x3fdd174500057882 */ /* 0x000fe40000000000 */
[----:B------:R-:W-:-:S10]  /*8870*/  DADD R4, R24, UR4 ;  /* 0x0000000418047e29 */ /* 0x000fd40008000000 */
[----:B------:R-:W-:Y:S01]  /*8880*/  LOP3.LUT R4, R5, 0x7ff00000, RZ, 0xc0, !PT ;  /* 0x7ff0000005047812 */ /* 0x000fe200078ec0ff */
[----:B------:R-:W-:-:S03]  /*8890*/  IMAD.MOV.U32 R5, RZ, RZ, 0x406fe000 ;  /* 0x406fe000ff057424 */ /* 0x000fc600078e00ff */
[----:B------:R-:W-:Y:S01]  /*88a0*/  ISETP.NE.AND P0, PT, R4, 0x7ff00000, PT ;  /* 0x7ff000000400780c */ /* 0x000fe20003f05270 */
[----:B------:R-:W-:-:S12]  /*88b0*/  IMAD.MOV.U32 R4, RZ, RZ, 0x0 ;  /* 0x00000000ff047424 */ /* 0x000fd800078e00ff */
[----:B------:R-:W-:-:S14]  /*88c0*/  DSETP.NEU.OR P0, PT, R24, +INF , P0 ;  /* 0x7ff000001800742a */ /* 0x000fdc000070d400 */
[----:B------:R-:W-:Y:S02]  /*88d0*/  @!P0 IMAD.MOV.U32 R2, RZ, RZ, 0x0 ;  /* 0x00000000ff028424 */ /* 0x000fe400078e00ff */
[----:B------:R-:W-:Y:S01]  /*88e0*/  @!P0 IMAD.MOV.U32 R3, RZ, RZ, 0x7ff00000 ;  /* 0x7ff00000ff038424 */ /* 0x000fe200078e00ff */
[----:B------:R-:W-:-:S05]  /*88f0*/  DSETP.NEU.AND P0, PT, R24, 1, PT ;  /* 0x3ff000001800742a */ /* 0x000fca0003f0d000 */
[----:B------:R-:W-:-:S10]  /*8900*/  DFMA R2, R2, R4, 0.5 ;  /* 0x3fe000000202742b */ /* 0x000fd40000000004 */
[----:B------:R-:W-:Y:S02]  /*8910*/  FSEL R2, R2, RZ, P0 ;  /* 0x000000ff02027208 */ /* 0x000fe40000000000 */
[----:B------:R-:W-:-:S05]  /*8920*/  FSEL R3, R3, 3.7490234375, P0 ;  /* 0x406ff00003037808 */ /* 0x000fca0000000000 */
[----:B------:R-:W-:Y:S01]  /*8930*/  STG.E.64 desc[UR36][R22.64+0x10], R2 ;  /* 0x0000100216007986 */ /* 0x000fe2000c101b24 */
[----:B------:R-:W-:Y:S05]  /*8940*/  EXIT ;  /* 0x000000000000794d */ /* 0x000fea0003800000 */
        .weak           $__internal_0_$__cuda_sm20_dblrcp_rn_slowpath_v3
        .type           $__internal_0_$__cuda_sm20_dblrcp_rn_slowpath_v3,@function
        .size           $__internal_0_$__cuda_sm20_dblrcp_rn_slowpath_v3,($__internal_1_$__cuda_sm20_div_rn_f64_full - $__internal_0_$__cuda_sm20_dblrcp_rn_slowpath_v3)
$__internal_0_$__cuda_sm20_dblrcp_rn_slowpath_v3:
[----:B------:R-:W-:Y:S01]  /*8950*/  IMAD.MOV.U32 R98, RZ, RZ, R92 ;  /* 0x000000ffff627224 */ /* 0x000fe200078e005c */
[----:B------:R-:W-:Y:S01]  /*8960*/  BSSY.RECONVERGENT B2, `(.L_x_134) ;  /* 0x0000026000027945 */ /* 0x000fe20003800200 */
[----:B------:R-:W-:-:S06]  /*8970*/  IMAD.MOV.U32 R99, RZ, RZ, R93 ;  /* 0x000000ffff637224 */ /* 0x000fcc00078e005d */
[----:B------:R-:W-:-:S14]  /*8980*/  DSETP.GTU.AND P0, PT, |R98|, +INF , PT ;  /* 0x7ff000006200742a */ /* 0x000fdc0003f0c200 */
[----:B------:R-:W-:Y:S05]  /*8990*/  @P0 BRA `(.L_x_135) ;  /* 0x0000000000800947 */ /* 0x000fea0003800000 */
[----:B------:R-:W-:-:S04]  /*89a0*/  LOP3.LUT R94, R93, 0x7fffffff, RZ, 0xc0, !PT ;  /* 0x7fffffff5d5e7812 */ /* 0x000fc800078ec0ff */
[----:B------:R-:W-:-:S04]  /*89b0*/  IADD3 R92, PT, PT, R94, -0x1, RZ ;  /* 0xffffffff5e5c7810 */ /* 0x000fc80007ffe0ff */
[----:B------:R-:W-:-:S13]  /*89c0*/  ISETP.GE.U32.AND P0, PT, R92, 0x7fefffff, PT ;  /* 0x7fefffff5c00780c */ /* 0x000fda0003f06070 */
[----:B------:R-:W-:Y:S01]  /*89d0*/  @P0 LOP3.LUT R93, R99, 0x7ff00000, RZ, 0x3c, !PT ;  /* 0x7ff00000635d0812 */ /* 0x000fe200078e3cff */
[----:B------:R-:W-:Y:S01]  /*89e0*/  @P0 IMAD.MOV.U32 R92, RZ, RZ, RZ ;  /* 0x000000ffff5c0224 */ /* 0x000fe200078e00ff */
[----:B------:R-:W-:Y:S06]  /*89f0*/  @P0 BRA `(.L_x_136) ;  /* 0x0000000000700947 */ /* 0x000fec0003800000 */
[----:B------:R-:W-:-:S13]  /*8a00*/  ISETP.GE.U32.AND P0, PT, R94, 0x1000001, PT ;  /* 0x010000015e00780c */ /* 0x000fda0003f06070 */
[----:B------:R-:W-:Y:S05]  /*8a10*/  @!P0 BRA `(.L_x_137) ;  /* 0x0000000000388947 */ /* 0x000fea0003800000 */
[----:B------:R-:W-:Y:S02]  /*8a20*/  VIADD R93, R99, 0xc0200000 ;  /* 0xc0200000635d7836 */ /* 0x000fe40000000000 */
[----:B------:R-:W-:Y:S02]  /*8a30*/  IMAD.MOV.U32 R92, RZ, RZ, R98 ;  /* 0x000000ffff5c7224 */ /* 0x000fe400078e0062 */
[----:B------:R-:W0:Y:S01]  /*8a40*/  MUFU.RCP64H R95, R93 ;  /* 0x0000005d005f7308 */ /* 0x000e220000001800 */
[----:B------:R-:W-:-:S06]  /*8a50*/  IMAD.MOV.U32 R94, RZ, RZ, R11 ;  /* 0x000000ffff5e7224 */ /* 0x000fcc00078e000b */
[----:B0-----:R-:W-:-:S08]  /*8a60*/  DFMA R96, -R92, R94, 1 ;  /* 0x3ff000005c60742b */ /* 0x001fd0000000015e */
[----:B------:R-:W-:-:S08]  /*8a70*/  DFMA R96, R96, R96, R96 ;  /* 0x000000606060722b */ /* 0x000fd00000000060 */
[----:B------:R-:W-:-:S08]  /*8a80*/  DFMA R96, R94, R96, R94 ;  /* 0x000000605e60722b */ /* 0x000fd0000000005e */
[----:B------:R-:W-:-:S08]  /*8a90*/  DFMA R94, -R92, R96, 1 ;  /* 0x3ff000005c5e742b */ /* 0x000fd00000000160 */
[----:B------:R-:W-:-:S08]  /*8aa0*/  DFMA R94, R96, R94, R96 ;  /* 0x0000005e605e722b */ /* 0x000fd00000000060 */
[----:B------:R-:W-:-:S08]  /*8ab0*/  DMUL R94, R94, 2.2250738585072013831e-308 ;  /* 0x001000005e5e7828 */ /* 0x000fd00000000000 */
[----:B------:R-:W-:-:S08]  /*8ac0*/  DFMA R96, -R98, R94, 1 ;  /* 0x3ff000006260742b */ /* 0x000fd0000000015e */
[----:B------:R-:W-:-:S08]  /*8ad0*/  DFMA R96, R96, R96, R96 ;  /* 0x000000606060722b */ /* 0x000fd00000000060 */
[----:B------:R-:W-:Y:S01]  /*8ae0*/  DFMA R92, R94, R96, R94 ;  /* 0x000000605e5c722b */ /* 0x000fe2000000005e */
[----:B------:R-:W-:Y:S10]  /*8af0*/  BRA `(.L_x_136) ;  /* 0x0000000000307947 */ /* 0x000ff40003800000 */
.L_x_137:
[----:B------:R-:W-:Y:S01]  /*8b00*/  DMUL R94, R98, 8.11296384146066816958e+31 ;  /* 0x46900000625e7828 */ /* 0x000fe20000000000 */
[----:B------:R-:W-:-:S05]  /*8b10*/  IMAD.MOV.U32 R92, RZ, RZ, R11 ;  /* 0x000000ffff5c7224 */ /* 0x000fca00078e000b */
[----:B------:R-:W0:Y:S02]  /*8b20*/  MUFU.RCP64H R93, R95 ;  /* 0x0000005f005d7308 */ /* 0x000e240000001800 */
[----:B0-----:R-:W-:-:S08]  /*8b30*/  DFMA R96, -R94, R92, 1 ;  /* 0x3ff000005e60742b */ /* 0x001fd0000000015c */
[----:B------:R-:W-:-:S08]  /*8b40*/  DFMA R96, R96, R96, R96 ;  /* 0x000000606060722b */ /* 0x000fd00000000060 */
[----:B------:R-:W-:-:S08]  /*8b50*/  DFMA R96, R92, R96, R92 ;  /* 0x000000605c60722b */ /* 0x000fd0000000005c */
[----:B------:R-:W-:-:S08]  /*8b60*/  DFMA R92, -R94, R96, 1 ;  /* 0x3ff000005e5c742b */ /* 0x000fd00000000160 */
[----:B------:R-:W-:-:S08]  /*8b70*/  DFMA R92, R96, R92, R96 ;  /* 0x0000005c605c722b */ /* 0x000fd00000000060 */
[----:B------:R-:W-:Y:S01]  /*8b80*/  DMUL R92, R92, 8.11296384146066816958e+31 ;  /* 0x469000005c5c7828 */ /* 0x000fe20000000000 */
[----:B------:R-:W-:Y:S10]  /*8b90*/  BRA `(.L_x_136) ;  /* 0x0000000000087947 */ /* 0x000ff40003800000 */
.L_x_135:
[----:B------:R-:W-:Y:S01]  /*8ba0*/  LOP3.LUT R93, R99, 0x80000, RZ, 0xfc, !PT ;  /* 0x00080000635d7812 */ /* 0x000fe200078efcff */
[----:B------:R-:W-:-:S07]  /*8bb0*/  IMAD.MOV.U32 R92, RZ, RZ, R98 ;  /* 0x000000ffff5c7224 */ /* 0x000fce00078e0062 */
.L_x_136:
[----:B------:R-:W-:Y:S05]  /*8bc0*/  BSYNC.RECONVERGENT B2 ;  /* 0x0000000000027941 */ /* 0x000fea0003800200 */
.L_x_134:
[----:B------:R-:W-:Y:S01]  /*8bd0*/  IMAD.MOV.U32 R96, RZ, RZ, R92 ;  /* 0x000000ffff607224 */ /* 0x000fe200078e005c */
[----:B------:R-:W-:Y:S01]  /*8be0*/  MOV R97, R93 ;  /* 0x0000005d00617202 */ /* 0x000fe20000000f00 */
[----:B------:R-:W-:Y:S02]  /*8bf0*/  IMAD.MOV.U32 R92, RZ, RZ, R100 ;  /* 0x000000ffff5c7224 */ /* 0x000fe400078e0064 */
[----:B------:R-:W-:-:S04]  /*8c00*/  IMAD.MOV.U32 R93, RZ, RZ, 0x0 ;  /* 0x00000000ff5d7424 */ /* 0x000fc800078e00ff */
[----:B------:R-:W-:Y:S05]  /*8c10*/  RET.REL.NODEC R92 `(_Z6render3Ray3VecS0_3ColPS1_P6SphereiPi) ;  /* 0xffffff705cf87950 */ /* 0x000fea0003c3ffff */
        .weak           $__internal_1_$__cuda_sm20_div_rn_f64_full
        .type           $__internal_1_$__cuda_sm20_div_rn_f64_full,@function
        .size           $__internal_1_$__cuda_sm20_div_rn_f64_full,($__internal_2_$__cuda_sm20_dsqrt_rn_f64_mediumpath_v1 - $__internal_1_$__cuda_sm20_div_rn_f64_full)
$__internal_1_$__cuda_sm20_div_rn_f64_full:
[C---:B------:R-:W-:Y:S01]  /*8c20*/  FSETP.GEU.AND P0, PT, |R99|.reuse, 1.469367938527859385e-39, PT ;  /* 0x001000006300780b */ /* 0x040fe20003f0e200 */
[--C-:B------:R-:W-:Y:S01]  /*8c30*/  IMAD.MOV.U32 R104, RZ, RZ, R98.reuse ;  /* 0x000000ffff687224 */ /* 0x100fe200078e0062 */
[C---:B------:R-:W-:Y:S01]  /*8c40*/  LOP3.LUT R2, R99.reuse, 0x800fffff, RZ, 0xc0, !PT ;  /* 0x800fffff63027812 */ /* 0x040fe200078ec0ff */
[----:B------:R-:W-:Y:S01]  /*8c50*/  IMAD.MOV.U32 R105, RZ, RZ, R99 ;  /* 0x000000ffff697224 */ /* 0x000fe200078e0063 */
[----:B------:R-:W-:Y:S01]  /*8c60*/  MOV R58, 0x1 ;  /* 0x00000001003a7802 */ /* 0x000fe20000000f00 */
[----:B------:R-:W-:Y:S01]  /*8c70*/  IMAD.MOV.U32 R103, RZ, RZ, R97 ;  /* 0x000000ffff677224 */ /* 0x000fe200078e0061 */
[----:B------:R-:W-:Y:S01]  /*8c80*/  LOP3.LUT R3, R2, 0x3ff00000, RZ, 0xfc, !PT ;  /* 0x3ff0000002037812 */ /* 0x000fe200078efcff */
[----:B------:R-:W-:Y:S01]  /*8c90*/  IMAD.MOV.U32 R2, RZ, RZ, R98 ;  /* 0x000000ffff027224 */ /* 0x000fe200078e0062 */
[----:B------:R-:W-:Y:S01]  /*8ca0*/  LOP3.LUT R107, R99, 0x7ff00000, RZ, 0xc0, !PT ;  /* 0x7ff00000636b7812 */ /* 0x000fe200078ec0ff */
[----:B------:R-:W-:Y:S01]  /*8cb0*/  IMAD.MOV.U32 R106, RZ, RZ, 0x1ca00000 ;  /* 0x1ca00000ff6a7424 */ /* 0x000fe200078e00ff */
[C---:B------:R-:W-:Y:S01]  /*8cc0*/  FSETP.GEU.AND P2, PT, |R103|.reuse, 1.469367938527859385e-39, PT ;  /* 0x001000006700780b */ /* 0x040fe20003f4e200 */
[----:B------:R-:W-:Y:S01]  /*8cd0*/  IMAD.MOV.U32 R102, RZ, RZ, R96 ;  /* 0x000000ffff667224 */ /* 0x000fe200078e0060 */
[----:B------:R-:W-:Y:S01]  /*8ce0*/  LOP3.LUT R108, R103, 0x7ff00000, RZ, 0xc0, !PT ;  /* 0x7ff00000676c7812 */ /* 0x000fe200078ec0ff */
[----:B------:R-:W-:Y:S01]  /*8cf0*/  @!P0 DMUL R2, R104, 8.98846567431157953865e+307 ;  /* 0x7fe0000068028828 */ /* 0x000fe20000000000 */
[----:B------:R-:W-:Y:S02]  /*8d00*/  BSSY.RECONVERGENT B3, `(.L_x_138) ;  /* 0x000004e000037945 */ /* 0x000fe40003800200 */
[----:B------:R-:W-:Y:S01]  /*8d10*/  ISETP.GE.U32.AND P1, PT, R108, R107, PT ;  /* 0x0000006b6c00720c */ /* 0x000fe20003f26070 */
[----:B------:R-:W-:-:S02]  /*8d20*/  IMAD.MOV.U32 R100, RZ, RZ, R108 ;  /* 0x000000ffff647224 */ /* 0x000fc400078e006c */
[----:B------:R-:W0:Y:S04]  /*8d30*/  MUFU.RCP64H R59, R3 ;  /* 0x00000003003b7308 */ /* 0x000e280000001800 */
[----:B------:R-:W-:-:S04]  /*8d40*/  @!P2 LOP3.LUT R11, R105, 0x7ff00000, RZ, 0xc0, !PT ;  /* 0x7ff00000690ba812 */ /* 0x000fc800078ec0ff */
[----:B------:R-:W-:-:S04]  /*8d50*/  @!P2 ISETP.GE.U32.AND P3, PT, R108, R11, PT ;  /* 0x0000000b6c00a20c */ /* 0x000fc80003f66070 */
[----:B------:R-:W-:-:S04]  /*8d60*/  @!P2 SEL R11, R106, 0x63400000, !P3 ;  /* 0x634000006a0ba807 */ /* 0x000fc80005800000 */
[----:B------:R-:W-:Y:S01]  /*8d70*/  @!P2 LOP3.LUT R11, R11, 0x80000000, R103, 0xf8, !PT ;  /* 0x800000000b0ba812 */ /* 0x000fe200078ef867 */
[----:B0-----:R-:W-:-:S08]  /*8d80*/  DFMA R60, R58, -R2, 1 ;  /* 0x3ff000003a3c742b */ /* 0x001fd00000000802 */
[----:B------:R-:W-:-:S08]  /*8d90*/  DFMA R60, R60, R60, R60 ;  /* 0x0000003c3c3c722b */ /* 0x000fd0000000003c */
[----:B------:R-:W-:Y:S01]  /*8da0*/  DFMA R96, R58, R60, R58 ;  /* 0x0000003c3a60722b */ /* 0x000fe2000000003a */
[----:B------:R-:W-:Y:S01]  /*8db0*/  SEL R59, R106, 0x63400000, !P1 ;  /* 0x634000006a3b7807 */ /* 0x000fe20004800000 */
[----:B------:R-:W-:Y:S01]  /*8dc0*/  IMAD.MOV.U32 R58, RZ, RZ, R102 ;  /* 0x000000ffff3a7224 */ /* 0x000fe200078e0066 */
[----:B------:R-:W-:Y:S01]  /*8dd0*/  @!P2 LOP3.LUT R61, R11, 0x100000, RZ, 0xfc, !PT ;  /* 0x001000000b3da812 */ /* 0x000fe200078efcff */
[----:B------:R-:W-:Y:S01]  /*8de0*/  @!P2 IMAD.MOV.U32 R60, RZ, RZ, RZ ;  /* 0x000000ffff3ca224 */ /* 0x000fe200078e00ff */
[----:B------:R-:W-:Y:S01]  /*8df0*/  LOP3.LUT R59, R59, 0x800fffff, R103, 0xf8, !PT ;  /* 0x800fffff3b3b7812 */ /* 0x000fe200078ef867 */
[----:B------:R-:W-:Y:S02]  /*8e00*/  IMAD.MOV.U32 R11, RZ, RZ, R107 ;  /* 0x000000ffff0b7224 */ /* 0x000fe400078e006b */
[----:B------:R-:W-:Y:S01]  /*8e10*/  DFMA R98, R96, -R2, 1 ;  /* 0x3ff000006062742b */ /* 0x000fe20000000802 */
[----:B------:R-:W-:Y:S02]  /*8e20*/  @!P0 LOP3.LUT R11, R3, 0x7ff00000, RZ, 0xc0, !PT ;  /* 0x7ff00000030b8812 */ /* 0x000fe400078ec0ff */
[----:B------:R-:W-:-:S03]  /*8e30*/  @!P2 DFMA R58, R58, 2, -R60 ;  /* 0x400000003a3aa82b */ /* 0x000fc6000000083c */
[----:B------:R-:W-:Y:S02]  /*8e40*/  VIADD R109, R11, 0xffffffff ;  /* 0xffffffff0b6d7836 */ /* 0x000fe40000000000 */
[----:B------:R-:W-:-:S05]  /*8e50*/  DFMA R98, R96, R98, R96 ;  /* 0x000000626062722b */ /* 0x000fca0000000060 */
[----:B------:R-:W-:-:S03]  /*8e60*/  @!P2 LOP3.LUT R100, R59, 0x7ff00000, RZ, 0xc0, !PT ;  /* 0x7ff000003b64a812 */ /* 0x000fc600078ec0ff */
[----:B------:R-:W-:Y:S02]  /*8e70*/  DMUL R60, R98, R58 ;  /* 0x0000003a623c7228 */ /* 0x000fe40000000000 */
[----:B------:R-:W-:-:S05]  /*8e80*/  VIADD R107, R100, 0xffffffff ;  /* 0xffffffff646b7836 */ /* 0x000fca0000000000 */
[----:B------:R-:W-:Y:S01]  /*8e90*/  ISETP.GT.U32.AND P0, PT, R107, 0x7feffffe, PT ;  /* 0x7feffffe6b00780c */ /* 0x000fe20003f04070 */
[----:B------:R-:W-:-:S03]  /*8ea0*/  DFMA R96, R60, -R2, R58 ;  /* 0x800000023c60722b */ /* 0x000fc6000000003a */
[----:B------:R-:W-:-:S05]  /*8eb0*/  ISETP.GT.U32.OR P0, PT, R109, 0x7feffffe, P0 ;  /* 0x7feffffe6d00780c */ /* 0x000fca0000704470 */
[----:B------:R-:W-:-:S08]  /*8ec0*/  DFMA R98, R98, R96, R60 ;  /* 0x000000606262722b */ /* 0x000fd0000000003c */
[----:B------:R-:W-:Y:S05]  /*8ed0*/  @P0 BRA `(.L_x_139) ;  /* 0x00000000006c0947 */ /* 0x000fea0003800000 */
[----:B------:R-:W-:Y:S01]  /*8ee0*/  LOP3.LUT R61, R105, 0x7ff00000, RZ, 0xc0, !PT ;  /* 0x7ff00000693d7812 */ /* 0x000fe200078ec0ff */
[----:B------:R-:W-:-:S03]  /*8ef0*/  IMAD.MOV.U32 R96, RZ, RZ, RZ ;  /* 0x000000ffff607224 */ /* 0x000fc600078e00ff */
[CC--:B------:R-:W-:Y:S02]  /*8f00*/  VIADDMNMX R11, R108.reuse, -R61.reuse, 0xb9600000, !PT ;  /* 0xb96000006c0b7446 */ /* 0x0c0fe4000780093d */
[----:B------:R-:W-:Y:S02]  /*8f10*/  ISETP.GE.U32.AND P0, PT, R108, R61, PT ;  /* 0x0000003d6c00720c */ /* 0x000fe40003f06070 */
[----:B------:R-:W-:Y:S02]  /*8f20*/  VIMNMX R11, PT, PT, R11, 0x46a00000, PT ;  /* 0x46a000000b0b7848 */ /* 0x000fe40003fe0100 */
[----:B------:R-:W-:-:S04]  /*8f30*/  SEL R106, R106, 0x63400000, !P0 ;  /* 0x634000006a6a7807 */ /* 0x000fc80004000000 */
[----:B------:R-:W-:-:S05]  /*8f40*/  IADD3 R11, PT, PT, -R106, R11, RZ ;  /* 0x0000000b6a0b7210 */ /* 0x000fca0007ffe1ff */
[----:B------:R-:W-:-:S06]  /*8f50*/  VIADD R97, R11, 0x7fe00000 ;  /* 0x7fe000000b617836 */ /* 0x000fcc0000000000 */
[----:B------:R-:W-:-:S10]  /*8f60*/  DMUL R60, R98, R96 ;  /* 0x00000060623c7228 */ /* 0x000fd40000000000 */
[----:B------:R-:W-:-:S13]  /*8f70*/  FSETP.GTU.AND P0, PT, |R61|, 1.469367938527859385e-39, PT ;  /* 0x001000003d00780b */ /* 0x000fda0003f0c200 */
[----:B------:R-:W-:Y:S05]  /*8f80*/  @P0 BRA `(.L_x_140) ;  /* 0x0000000000940947 */ /* 0x000fea0003800000 */
[----:B------:R-:W-:Y:S01]  /*8f90*/  DFMA R2, R98, -R2, R58 ;  /* 0x800000026202722b */ /* 0x000fe2000000003a */
[----:B------:R-:W-:-:S09]  /*8fa0*/  IMAD.MOV.U32 R96, RZ, RZ, RZ ;  /* 0x000000ffff607224 */ /* 0x000fd200078e00ff */
[C---:B------:R-:W-:Y:S02]  /*8fb0*/  FSETP.NEU.AND P0, PT, R3.reuse, RZ, PT ;  /* 0x000000ff0300720b */ /* 0x040fe40003f0d000 */
[----:B------:R-:W-:-:S04]  /*8fc0*/  LOP3.LUT R105, R3, 0x80000000, R105, 0x48, !PT ;  /* 0x8000000003697812 */ /* 0x000fc800078e4869 */
[----:B------:R-:W-:-:S07]  /*8fd0*/  LOP3.LUT R97, R105, R97, RZ, 0xfc, !PT ;  /* 0x0000006169617212 */ /* 0x000fce00078efcff */
[----:B------:R-:W-:Y:S05]  /*8fe0*/  @!P0 BRA `(.L_x_140) ;  /* 0x00000000007c8947 */ /* 0x000fea0003800000 */
[----:B------:R-:W-:Y:S01]  /*8ff0*/  IMAD.MOV R3, RZ, RZ, -R11 ;  /* 0x000000ffff037224 */ /* 0x000fe200078e0a0b */
[----:B------:R-:W-:Y:S01]  /*9000*/  DMUL.RP R96, R98, R96 ;  /* 0x0000006062607228 */ /* 0x000fe20000008000 */
[----:B------:R-:W-:-:S06]  /*9010*/  IMAD.MOV.U32 R2, RZ, RZ, RZ ;  /* 0x000000ffff027224 */ /* 0x000fcc00078e00ff */
[----:B------:R-:W-:-:S03]  /*9020*/  DFMA R2, R60, -R2, R98 ;  /* 0x800000023c02722b */ /* 0x000fc60000000062 */
[----:B------:R-:W-:-:S03]  /*9030*/  LOP3.LUT R105, R97, R105, RZ, 0x3c, !PT ;  /* 0x0000006961697212 */ /* 0x000fc600078e3cff */
[----:B------:R-:W-:-:S04]  /*9040*/  IADD3 R2, PT, PT, -R11, -0x43300000, RZ ;  /* 0xbcd000000b027810 */ /* 0x000fc80007ffe1ff */
[----:B------:R-:W-:-:S04]  /*9050*/  FSETP.NEU.AND P0, PT, |R3|, R2, PT ;  /* 0x000000020300720b */ /* 0x000fc80003f0d200 */
[----:B------:R-:W-:Y:S02]  /*9060*/  FSEL R60, R96, R60, !P0 ;  /* 0x0000003c603c7208 */ /* 0x000fe40004000000 */
[----:B------:R-:W-:Y:S01]  /*9070*/  FSEL R61, R105, R61, !P0 ;  /* 0x0000003d693d7208 */ /* 0x000fe20004000000 */
[----:B------:R-:W-:Y:S06]  /*9080*/  BRA `(.L_x_140) ;  /* 0x0000000000547947 */ /* 0x000fec0003800000 */
.L_x_139:
[----:B------:R-:W-:-:S14]  /*9090*/  DSETP.NAN.AND P0, PT, R102, R102, PT ;  /* 0x000000666600722a */ /* 0x000fdc0003f08000 */
[----:B------:R-:W-:Y:S05]  /*90a0*/  @P0 BRA `(.L_x_141) ;  /* 0x0000000000440947 */ /* 0x000fea0003800000 */
[----:B------:R-:W-:-:S14]  /*90b0*/  DSETP.NAN.AND P0, PT, R104, R104, PT ;  /* 0x000000686800722a */ /* 0x000fdc0003f08000 */
[----:B------:R-:W-:Y:S05]  /*90c0*/  @P0 BRA `(.L_x_142) ;  /* 0x0000000000300947 */ /* 0x000fea0003800000 */
[----:B------:R-:W-:Y:S01]  /*90d0*/  ISETP.NE.AND P0, PT, R100, R11, PT ;  /* 0x0000000b6400720c */ /* 0x000fe20003f05270 */
[----:B------:R-:W-:Y:S02]  /*90e0*/  IMAD.MOV.U32 R60, RZ, RZ, 0x0 ;  /* 0x00000000ff3c7424 */ /* 0x000fe400078e00ff */
[----:B------:R-:W-:-:S10]  /*90f0*/  IMAD.MOV.U32 R61, RZ, RZ, -0x80000 ;  /* 0xfff80000ff3d7424 */ /* 0x000fd400078e00ff */
[----:B------:R-:W-:Y:S05]  /*9100*/  @!P0 BRA `(.L_x_140) ;  /* 0x0000000000348947 */ /* 0x000fea0003800000 */
[----:B------:R-:W-:Y:S02]  /*9110*/  ISETP.NE.AND P0, PT, R100, 0x7ff00000, PT ;  /* 0x7ff000006400780c */ /* 0x000fe40003f05270 */
[----:B------:R-:W-:Y:S02]  /*9120*/  LOP3.LUT R61, R103, 0x80000000, R105, 0x48, !PT ;  /* 0x80000000673d7812 */ /* 0x000fe400078e4869 */
[----:B------:R-:W-:-:S13]  /*9130*/  ISETP.EQ.OR P0, PT, R11, RZ, !P0 ;  /* 0x000000ff0b00720c */ /* 0x000fda0004702670 */
[----:B------:R-:W-:Y:S02]  /*9140*/  @P0 LOP3.LUT R2, R61, 0x7ff00000, RZ, 0xfc, !PT ;  /* 0x7ff000003d020812 */ /* 0x000fe400078efcff */
[----:B------:R-:W-:Y:S01]  /*9150*/  @!P0 MOV R60, RZ ;  /* 0x000000ff003c8202 */ /* 0x000fe20000000f00 */
[----:B------:R-:W-:Y:S02]  /*9160*/  @P0 IMAD.MOV.U32 R60, RZ, RZ, RZ ;  /* 0x000000ffff3c0224 */ /* 0x000fe400078e00ff */
[----:B------:R-:W-:Y:S01]  /*9170*/  @P0 IMAD.MOV.U32 R61, RZ, RZ, R2 ;  /* 0x000000ffff3d0224 */ /* 0x000fe200078e0002 */
[----:B------:R-:W-:Y:S06]  /*9180*/  BRA `(.L_x_140) ;  /* 0x0000000000147947 */ /* 0x000fec0003800000 */
.L_x_142:
[----:B------:R-:W-:Y:S01]  /*9190*/  LOP3.LUT R61, R105, 0x80000, RZ, 0xfc, !PT ;  /* 0x00080000693d7812 */ /* 0x000fe200078efcff */
[----:B------:R-:W-:Y:S01]  /*91a0*/  IMAD.MOV.U32 R60, RZ, RZ, R104 ;  /* 0x000000ffff3c7224 */ /* 0x000fe200078e0068 */
[----:B------:R-:W-:Y:S06]  /*91b0*/  BRA `(.L_x_140) ;  /* 0x0000000000087947 */ /* 0x000fec0003800000 */
.L_x_141:
[----:B------:R-:W-:Y:S01]  /*91c0*/  LOP3.LUT R61, R103, 0x80000, RZ, 0xfc, !PT ;  /* 0x00080000673d7812 */ /* 0x000fe200078efcff */
[----:B------:R-:W-:-:S07]  /*91d0*/  IMAD.MOV.U32 R60, RZ, RZ, R102 ;  /* 0x000000ffff3c7224 */ /* 0x000fce00078e0066 */
.L_x_140:
[----:B------:R-:W-:Y:S05]  /*91e0*/  BSYNC.RECONVERGENT B3 ;  /* 0x0000000000037941 */ /* 0x000fea0003800200 */
.L_x_138:
[----:B------:R-:W-:Y:S02]  /*91f0*/  IMAD.MOV.U32 R2, RZ, RZ, R13 ;  /* 0x000000ffff027224 */ /* 0x000fe400078e000d */
[----:B------:R-:W-:-:S04]  /*9200*/  IMAD.MOV.U32 R3, RZ, RZ, 0x0 ;  /* 0x00000000ff037424 */ /* 0x000fc800078e00ff */
[----:B------:R-:W-:Y:S05]  /*9210*/  RET.REL.NODEC R2 `(_Z6render3Ray3VecS0_3ColPS1_P6SphereiPi) ;  /* 0xffffff6c02787950 */ /* 0x000fea0003c3ffff */
        .weak           $__internal_2_$__cuda_sm20_dsqrt_rn_f64_mediumpath_v1
        .type           $__internal_2_$__cuda_sm20_dsqrt_rn_f64_mediumpath_v1,@function
        .size           $__internal_2_$__cuda_sm20_dsqrt_rn_f64_mediumpath_v1,($__internal_3_$__cuda_sm20_sqrt_rn_f32_slowpath - $__internal_2_$__cuda_sm20_dsqrt_rn_f64_mediumpath_v1)
$__internal_2_$__cuda_sm20_dsqrt_rn_f64_mediumpath_v1:
[----:B------:R-:W-:Y:S01]  /*9220*/  ISETP.GE.U32.AND P0, PT, R100, -0x3400000, PT ;  /* 0xfcc000006400780c */ /* 0x000fe20003f06070 */
[----:B------:R-:W-:-:S12]  /*9230*/  BSSY.RECONVERGENT B2, `(.L_x_143) ;  /* 0x0000023000027945 */ /* 0x000fd80003800200 */
[----:B------:R-:W-:Y:S05]  /*9240*/  @!P0 BRA `(.L_x_144) ;  /* 0x0000000000208947 */ /* 0x000fea0003800000 */
[----:B------:R-:W-:-:S10]  /*9250*/  DFMA.RM R92, R96, R92, R94 ;  /* 0x0000005c605c722b */ /* 0x000fd4000000405e */
[----:B------:R-:W-:-:S05]  /*9260*/  IADD3 R94, P0, PT, R92, 0x1, RZ ;  /* 0x000000015c5e7810 */ /* 0x000fca0007f1e0ff */
[----:B------:R-:W-:-:S06]  /*9270*/  IMAD.X R95, RZ, RZ, R93, P0 ;  /* 0x000000ffff5f7224 */ /* 0x000fcc00000e065d */
[----:B------:R-:W-:-:S08]  /*9280*/  DFMA.RP R98, -R92, R94, R98 ;  /* 0x0000005e5c62722b */ /* 0x000fd00000008162 */
[----:B------:R-:W-:-:S06]  /*9290*/  DSETP.GT.AND P0, PT, R98, RZ, PT ;  /* 0x000000ff6200722a */ /* 0x000fcc0003f04000 */
[----:B------:R-:W-:Y:S02]  /*92a0*/  FSEL R92, R94, R92, P0 ;  /* 0x0000005c5e5c7208 */ /* 0x000fe40000000000 */
[----:B------:R-:W-:Y:S01]  /*92b0*/  FSEL R93, R95, R93, P0 ;  /* 0x0000005d5f5d7208 */ /* 0x000fe20000000000 */
[----:B------:R-:W-:Y:S06]  /*92c0*/  BRA `(.L_x_145) ;  /* 0x0000000000647947 */ /* 0x000fec0003800000 */
.L_x_144:
[----:B------:R-:W-:-:S14]  /*92d0*/  DSETP.NE.AND P0, PT, R98, RZ, PT ;  /* 0x000000ff6200722a */ /* 0x000fdc0003f05000 */
[----:B------:R-:W-:Y:S05]  /*92e0*/  @!P0 BRA `(.L_x_146) ;  /* 0x0000000000588947 */ /* 0x000fea0003800000 */
[----:B------:R-:W-:-:S13]  /*92f0*/  ISETP.GE.AND P0, PT, R99, RZ, PT ;  /* 0x000000ff6300720c */ /* 0x000fda0003f06270 */
[----:B------:R-:W-:Y:S01]  /*9300*/  @!P0 MOV R92, 0x0 ;  /* 0x00000000005c8802 */ /* 0x000fe20000000f00 */
[----:B------:R-:W-:Y:S01]  /*9310*/  @!P0 IMAD.MOV.U32 R93, RZ, RZ, -0x80000 ;  /* 0xfff80000ff5d8424 */ /* 0x000fe200078e00ff */
[----:B------:R-:W-:Y:S06]  /*9320*/  @!P0 BRA `(.L_x_145) ;  /* 0x00000000004c8947 */ /* 0x000fec0003800000 */
[----:B------:R-:W-:-:S13]  /*9330*/  ISETP.GT.AND P0, PT, R99, 0x7fefffff, PT ;  /* 0x7fefffff6300780c */ /* 0x000fda0003f04270 */
[----:B------:R-:W-:Y:S05]  /*9340*/  @P0 BRA `(.L_x_146) ;  /* 0x0000000000400947 */ /* 0x000fea0003800000 */
[----:B------:R-:W-:Y:S01]  /*9350*/  DMUL R98, R98, 8.11296384146066816958e+31 ;  /* 0x4690000062627828 */ /* 0x000fe20000000000 */
[----:B------:R-:W-:Y:S02]  /*9360*/  IMAD.MOV.U32 R92, RZ, RZ, RZ ;  /* 0x000000ffff5c7224 */ /* 0x000fe400078e00ff */
[----:B------:R-:W-:Y:S02]  /*9370*/  IMAD.MOV.U32 R96, RZ, RZ, 0x0 ;  /* 0x00000000ff607424 */ /* 0x000fe400078e00ff */
[----:B------:R-:W-:Y:S01]  /*9380*/  IMAD.MOV.U32 R97, RZ, RZ, 0x3fd80000 ;  /* 0x3fd80000ff617424 */ /* 0x000fe200078e00ff */
[----:B------:R-:W0:Y:S02]  /*9390*/  MUFU.RSQ64H R93, R99 ;  /* 0x00000063005d7308 */ /* 0x000e240000001c00 */
[----:B0-----:R-:W-:-:S08]  /*93a0*/  DMUL R94, R92, R92 ;  /* 0x0000005c5c5e7228 */ /* 0x001fd00000000000 */
[----:B------:R-:W-:-:S08]  /*93b0*/  DFMA R94, R98, -R94, 1 ;  /* 0x3ff00000625e742b */ /* 0x000fd0000000085e */
[----:B------:R-:W-:Y:S02]  /*93c0*/  DFMA R96, R94, R96, 0.5 ;  /* 0x3fe000005e60742b */ /* 0x000fe40000000060 */
[----:B------:R-:W-:-:S08]  /*93d0*/  DMUL R94, R92, R94 ;  /* 0x0000005e5c5e7228 */ /* 0x000fd00000000000 */
[----:B------:R-:W-:-:S08]  /*93e0*/  DFMA R94, R96, R94, R92 ;  /* 0x0000005e605e722b */ /* 0x000fd0000000005c */
[----:B------:R-:W-:Y:S02]  /*93f0*/  DMUL R92, R98, R94 ;  /* 0x0000005e625c7228 */ /* 0x000fe40000000000 */
[----:B------:R-:W-:-:S06]  /*9400*/  VIADD R95, R95, 0xfff00000 ;  /* 0xfff000005f5f7836 */ /* 0x000fcc0000000000 */
[----:B------:R-:W-:-:S08]  /*9410*/  DFMA R96, R92, -R92, R98 ;  /* 0x8000005c5c60722b */ /* 0x000fd00000000062 */
[----:B------:R-:W-:-:S10]  /*9420*/  DFMA R92, R94, R96, R92 ;  /* 0x000000605e5c722b */ /* 0x000fd4000000005c */
[----:B------:R-:W-:Y:S01]  /*9430*/  VIADD R93, R93, 0xfcb00000 ;  /* 0xfcb000005d5d7836 */ /* 0x000fe20000000000 */
[----:B------:R-:W-:Y:S06]  /*9440*/  BRA `(.L_x_145) ;  /* 0x0000000000047947 */ /* 0x000fec0003800000 */
.L_x_146:
[----:B------:R-:W-:-:S11]  /*9450*/  DADD R92, R98, R98 ;  /* 0x00000000625c7229 */ /* 0x000fd60000000062 */
.L_x_145:
[----:B------:R-:W-:Y:S05]  /*9460*/  BSYNC.RECONVERGENT B2 ;  /* 0x0000000000027941 */ /* 0x000fea0003800200 */
.L_x_143:
[----:B------:R-:W-:Y:S01]  /*9470*/  IMAD.MOV.U32 R103, RZ, RZ, 0x0 ;  /* 0x00000000ff677424 */ /* 0x000fe200078e00ff */
[----:B------:R-:W-:Y:S01]  /*9480*/  MOV R95, R93 ;  /* 0x0000005d005f7202 */ /* 0x000fe20000000f00 */
[----:B------:R-:W-:Y:S02]  /*9490*/  IMAD.MOV.U32 R94, RZ, RZ, R92 ;  /* 0x000000ffff5e7224 */ /* 0x000fe400078e005c */
[----:B------:R-:W-:Y:S05]  /*94a0*/  RET.REL.NODEC R102 `(_Z6render3Ray3VecS0_3ColPS1_P6SphereiPi) ;  /* 0xffffff6866d47950 */ /* 0x000fea0003c3ffff */
        .weak           $__internal_3_$__cuda_sm20_sqrt_rn_f32_slowpath
        .type           $__internal_3_$__cuda_sm20_sqrt_rn_f32_slowpath,@function
        .size           $__internal_3_$__cuda_sm20_sqrt_rn_f32_slowpath,($__internal_4_$__cuda_sm3x_div_rn_noftz_f32_slowpath - $__internal_3_$__cuda_sm20_sqrt_rn_f32_slowpath)
$__internal_3_$__cuda_sm20_sqrt_rn_f32_slowpath:
[----:B------:R-:W-:-:S13]  /*94b0*/  LOP3.LUT P0, RZ, R0, 0x7fffffff, RZ, 0xc0, !PT ;  /* 0x7fffffff00ff7812 */ /* 0x000fda000780c0ff */
[----:B------:R-:W-:Y:S01]  /*94c0*/  @!P0 IMAD.MOV.U32 R4, RZ, RZ, R0 ;  /* 0x000000ffff048224 */ /* 0x000fe200078e0000 */
[----:B------:R-:W-:Y:S06]  /*94d0*/  @!P0 BRA `(.L_x_147) ;  /* 0x0000000000408947 */ /* 0x000fec0003800000 */
[----:B------:R-:W-:-:S13]  /*94e0*/  FSETP.GEU.FTZ.AND P0, PT, R0, RZ, PT ;  /* 0x000000ff0000720b */ /* 0x000fda0003f1e000 */
[----:B------:R-:W-:Y:S01]  /*94f0*/  @!P0 IMAD.MOV.U32 R4, RZ, RZ, 0x7fffffff ;  /* 0x7fffffffff048424 */ /* 0x000fe200078e00ff */
[----:B------:R-:W-:Y:S06]  /*9500*/  @!P0 BRA `(.L_x_147) ;  /* 0x0000000000348947 */ /* 0x000fec0003800000 */
[----:B------:R-:W-:-:S13]  /*9510*/  FSETP.GTU.FTZ.AND P0, PT, |R0|, +INF , PT ;  /* 0x7f8000000000780b */ /* 0x000fda0003f1c200 */
[----:B------:R-:W-:Y:S01]  /*9520*/  @P0 FADD.FTZ R4, R0, 1 ;  /* 0x3f80000000040421 */ /* 0x000fe20000010000 */
[----:B------:R-:W-:Y:S06]  /*9530*/  @P0 BRA `(.L_x_147) ;  /* 0x0000000000280947 */ /* 0x000fec0003800000 */
[----:B------:R-:W-:-:S13]  /*9540*/  FSETP.NEU.FTZ.AND P0, PT, |R0|, +INF , PT ;  /* 0x7f8000000000780b */ /* 0x000fda0003f1d200 */
[----:B------:R-:W-:-:S04]  /*9550*/  @P0 FFMA R5, R0, 1.84467440737095516160e+19, RZ ;  /* 0x5f80000000050823 */ /* 0x000fc800000000ff */
[----:B------:R-:W0:Y:S02]  /*9560*/  @P0 MUFU.RSQ R4, R5 ;  /* 0x0000000500040308 */ /* 0x000e240000001400 */
[----:B0-----:R-:W-:Y:S01]  /*9570*/  @P0 FMUL.FTZ R6, R5, R4 ;  /* 0x0000000405060220 */ /* 0x001fe20000410000 */
[----:B------:R-:W-:Y:S01]  /*9580*/  @P0 FMUL.FTZ R11, R4, 0.5 ;  /* 0x3f000000040b0820 */ /* 0x000fe20000410000 */
[----:B------:R-:W-:Y:S02]  /*9590*/  @!P0 IMAD.MOV.U32 R4, RZ, RZ, R0 ;  /* 0x000000ffff048224 */ /* 0x000fe400078e0000 */
[----:B------:R-:W-:-:S04]  /*95a0*/  @P0 FADD.FTZ R7, -R6, -RZ ;  /* 0x800000ff06070221 */ /* 0x000fc80000010100 */
[----:B------:R-:W-:-:S04]  /*95b0*/  @P0 FFMA R7, R6, R7, R5 ;  /* 0x0000000706070223 */ /* 0x000fc80000000005 */
[----:B------:R-:W-:-:S04]  /*95c0*/  @P0 FFMA R7, R7, R11, R6 ;  /* 0x0000000b07070223 */ /* 0x000fc80000000006 */
[----:B------:R-:W-:-:S07]  /*95d0*/  @P0 FMUL.FTZ R4, R7, 2.3283064365386962891e-10 ;  /* 0x2f80000007040820 */ /* 0x000fce0000410000 */
.L_x_147:
[----:B------:R-:W-:Y:S02]  /*95e0*/  IMAD.MOV.U32 R0, RZ, RZ, R4 ;  /* 0x000000ffff007224 */ /* 0x000fe400078e0004 */
[----:B------:R-:W-:Y:S02]  /*95f0*/  IMAD.MOV.U32 R4, RZ, RZ, R13 ;  /* 0x000000ffff047224 */ /* 0x000fe400078e000d */
[----:B------:R-:W-:-:S04]  /*9600*/  IMAD.MOV.U32 R5, RZ, RZ, 0x0 ;  /* 0x00000000ff057424 */ /* 0x000fc800078e00ff */
[----:B------:R-:W-:Y:S05]  /*9610*/  RET.REL.NODEC R4 `(_Z6render3Ray3VecS0_3ColPS1_P6SphereiPi) ;  /* 0xffffff6804787950 */ /* 0x000fea0003c3ffff */
        .weak           $__internal_4_$__cuda_sm3x_div_rn_noftz_f32_slowpath
        .type           $__internal_4_$__cuda_sm3x_div_rn_noftz_f32_slowpath,@function
        .size           $__internal_4_$__cuda_sm3x_div_rn_noftz_f32_slowpath,($_Z6render3Ray3VecS0_3ColPS1_P6SphereiPi$__internal_accurate_pow - $__internal_4_$__cuda_sm3x_div_rn_noftz_f32_slowpath)
$__internal_4_$__cuda_sm3x_div_rn_noftz_f32_slowpath:
[----:B------:R-:W-:Y:S01]  /*9620*/  SHF.R.U32.HI R4, RZ, 0x17, R38 ;  /* 0x00000017ff047819 */ /* 0x000fe20000011626 */
[----:B------:R-:W-:Y:S01]  /*9630*/  BSSY.RECONVERGENT B2, `(.L_x_148) ;  /* 0x0000064000027945 */ /* 0x000fe20003800200 */
[----:B------:R-:W-:Y:S01]  /*9640*/  SHF.R.U32.HI R0, RZ, 0x17, R3 ;  /* 0x00000017ff007819 */ /* 0x000fe20000011603 */
[----:B------:R-:W-:Y:S01]  /*9650*/  IMAD.MOV.U32 R6, RZ, RZ, 0x447a0000 ;  /* 0x447a0000ff067424 */ /* 0x000fe200078e00ff */
[----:B------:R-:W-:Y:S02]  /*9660*/  LOP3.LUT R4, R4, 0xff, RZ, 0xc0, !PT ;  /* 0x000000ff04047812 */ /* 0x000fe400078ec0ff */
[----:B------:R-:W-:Y:S02]  /*9670*/  LOP3.LUT R35, R0, 0xff, RZ, 0xc0, !PT ;  /* 0x000000ff00237812 */ /* 0x000fe400078ec0ff */
[----:B------:R-:W-:-:S03]  /*9680*/  IADD3 R7, PT, PT, R4, -0x1, RZ ;  /* 0xffffffff04077810 */ /* 0x000fc60007ffe0ff */
[----:B------:R-:W-:Y:S01]  /*9690*/  VIADD R9, R35, 0xffffffff ;  /* 0xffffffff23097836 */ /* 0x000fe20000000000 */
[----:B------:R-:W-:-:S04]  /*96a0*/  ISETP.GT.U32.AND P0, PT, R7, 0xfd, PT ;  /* 0x000000fd0700780c */ /* 0x000fc80003f04070 */
[----:B------:R-:W-:-:S13]  /*96b0*/  ISETP.GT.U32.OR P0, PT, R9, 0xfd, P0 ;  /* 0x000000fd0900780c */ /* 0x000fda0000704470 */
[----:B------:R-:W-:Y:S01]  /*96c0*/  @!P0 IMAD.MOV.U32 R5, RZ, RZ, RZ ;  /* 0x000000ffff058224 */ /* 0x000fe200078e00ff */
[----:B------:R-:W-:Y:S06]  /*96d0*/  @!P0 BRA `(.L_x_149) ;  /* 0x0000000000608947 */ /* 0x000fec0003800000 */
[----:B------:R-:W-:Y:S01]  /*96e0*/  IMAD.MOV.U32 R0, RZ, RZ, 0x447a0000 ;  /* 0x447a0000ff007424 */ /* 0x000fe200078e00ff */
[----:B------:R-:W-:-:S04]  /*96f0*/  FSETP.GTU.FTZ.AND P0, PT, |R3|, +INF , PT ;  /* 0x7f8000000300780b */ /* 0x000fc80003f1c200 */
[----:B------:R-:W-:-:S04]  /*9700*/  FSETP.GTU.FTZ.AND P1, PT, |R0|, +INF , PT ;  /* 0x7f8000000000780b */ /* 0x000fc80003f3c200 */
[----:B------:R-:W-:-:S13]  /*9710*/  PLOP3.LUT P0, PT, P0, P1, PT, 0xf8, 0x8f ;  /* 0x00000000008f781c */ /* 0x000fda0000703f70 */
[----:B------:R-:W-:Y:S05]  /*9720*/  @P0 BRA `(.L_x_150) ;  /* 0x00000004004c0947 */ /* 0x000fea0003800000 */
[----:B------:R-:W-:-:S13]  /*9730*/  LOP3.LUT P0, RZ, R6, 0x7fffffff, R3, 0xc8, !PT ;  /* 0x7fffffff06ff7812 */ /* 0x000fda000780c803 */
[----:B------:R-:W-:Y:S05]  /*9740*/  @!P0 BRA `(.L_x_151) ;  /* 0x00000004003c8947 */ /* 0x000fea0003800000 */
[C---:B------:R-:W-:Y:S02]  /*9750*/  FSETP.NEU.FTZ.AND P1, PT, |R3|.reuse, +INF , PT ;  /* 0x7f8000000300780b */ /* 0x040fe40003f3d200 */
[----:B------:R-:W-:Y:S02]  /*9760*/  FSETP.NEU.FTZ.AND P0, PT, |R0|, +INF , PT ;  /* 0x7f8000000000780b */ /* 0x000fe40003f1d200 */
[----:B------:R-:W-:-:S11]  /*9770*/  FSETP.NEU.FTZ.AND P2, PT, |R3|, +INF , PT ;  /* 0x7f8000000300780b */ /* 0x000fd60003f5d200 */
[----:B------:R-:W-:Y:S05]  /*9780*/  @!P0 BRA !P1, `(.L_x_151) ;  /* 0x00000004002c8947 */ /* 0x000fea0004800000 */
[----:B------:R-:W-:-:S04]  /*9790*/  LOP3.LUT P1, RZ, R3, 0x7fffffff, RZ, 0xc0, !PT ;  /* 0x7fffffff03ff7812 */ /* 0x000fc8000782c0ff */
[----:B------:R-:W-:-:S13]  /*97a0*/  PLOP3.LUT P0, PT, P0, P1, PT, 0x2f, 0xf2 ;  /* 0x0000000000f2781c */ /* 0x000fda0000702577 */
[----:B------:R-:W-:Y:S05]  /*97b0*/  @P0 BRA `(.L_x_152) ;  /* 0x0000000400180947 */ /* 0x000fea0003800000 */
[----:B------:R-:W-:-:S04]  /*97c0*/  LOP3.LUT P0, RZ, R6, 0x7fffffff, RZ, 0xc0, !PT ;  /* 0x7fffffff06ff7812 */ /* 0x000fc8000780c0ff */
[----:B------:R-:W-:-:S13]  /*97d0*/  PLOP3.LUT P0, PT, P2, P0, PT, 0x2f, 0xf2 ;  /* 0x0000000000f2781c */ /* 0x000fda0001700577 */
[----:B------:R-:W-:Y:S05]  /*97e0*/  @P0 BRA `(.L_x_153) ;  /* 0x0000000400000947 */ /* 0x000fea0003800000 */
[----:B------:R-:W-:Y:S02]  /*97f0*/  ISETP.GE.AND P0, PT, R9, RZ, PT ;  /* 0x000000ff0900720c */ /* 0x000fe40003f06270 */
[----:B------:R-:W-:-:S11]  /*9800*/  ISETP.GE.AND P1, PT, R7, RZ, PT ;  /* 0x000000ff0700720c */ /* 0x000fd60003f26270 */
[----:B------:R-:W-:Y:S02]  /*9810*/  @P0 IMAD.MOV.U32 R5, RZ, RZ, RZ ;  /* 0x000000ffff050224 */ /* 0x000fe400078e00ff */
[----:B------:R-:W-:Y:S01]  /*9820*/  @!P0 FFMA R3, R3, 1.84467440737095516160e+19, RZ ;  /* 0x5f80000003038823 */ /* 0x000fe200000000ff */
[----:B------:R-:W-:Y:S02]  /*9830*/  @!P0 IMAD.MOV.U32 R5, RZ, RZ, -0x40 ;  /* 0xffffffc0ff058424 */ /* 0x000fe400078e00ff */
[----:B------:R-:W-:Y:S02]  /*9840*/  @!P1 FFMA R6, R0, 1.84467440737095516160e+19, RZ ;  /* 0x5f80000000069823 */ /* 0x000fe400000000ff */
[----:B------:R-:W-:-:S07]  /*9850*/  @!P1 VIADD R5, R5, 0x40 ;  /* 0x0000004005059836 */ /* 0x000fce0000000000 */
.L_x_149:
[----:B------:R-:W-:Y:S01]  /*9860*/  LEA R7, R4, 0xc0800000, 0x17 ;  /* 0xc080000004077811 */ /* 0x000fe200078eb8ff */
[----:B------:R-:W-:Y:S03]  /*9870*/  BSSY.RECONVERGENT B3, `(.L_x_154) ;  /* 0x0000036000037945 */ /* 0x000fe60003800200 */
[----:B------:R-:W-:Y:S01]  /*9880*/  IADD3 R7, PT, PT, -R7, R6, RZ ;  /* 0x0000000607077210 */ /* 0x000fe20007ffe1ff */
[----:B------:R-:W-:-:S03]  /*9890*/  VIADD R6, R35, 0xffffff81 ;  /* 0xffffff8123067836 */ /* 0x000fc60000000000 */
[----:B------:R-:W0:Y:S01]  /*98a0*/  MUFU.RCP R9, R7 ;  /* 0x0000000700097308 */ /* 0x000e220000001000 */
[----:B------:R-:W-:Y:S01]  /*98b0*/  FADD.FTZ R11, -R7, -RZ ;  /* 0x800000ff070b7221 */ /* 0x000fe20000010100 */
[C---:B------:R-:W-:Y:S01]  /*98c0*/  IMAD R0, R6.reuse, -0x800000, R3 ;  /* 0xff80000006007824 */ /* 0x040fe200078e0203 */
[----:B------:R-:W-:-:S05]  /*98d0*/  IADD3 R4, PT, PT, R6, 0x7f, -R4 ;  /* 0x0000007f06047810 */ /* 0x000fca0007ffe804 */
[----:B------:R-:W-:Y:S02]  /*98e0*/  IMAD.IADD R4, R4, 0x1, R5 ;  /* 0x0000000104047824 */ /* 0x000fe400078e0205 */
[----:B0-----:R-:W-:-:S04]  /*98f0*/  FFMA R36, R9, R11, 1 ;  /* 0x3f80000009247423 */ /* 0x001fc8000000000b */
[----:B------:R-:W-:-:S04]  /*9900*/  FFMA R40, R9, R36, R9 ;  /* 0x0000002409287223 */ /* 0x000fc80000000009 */
[----:B------:R-:W-:-:S04]  /*9910*/  FFMA R3, R0, R40, RZ ;  /* 0x0000002800037223 */ /* 0x000fc800000000ff */
[----:B------:R-:W-:-:S04]  /*9920*/  FFMA R36, R11, R3, R0 ;  /* 0x000000030b247223 */ /* 0x000fc80000000000 */
[----:B------:R-:W-:-:S04]  /*9930*/  FFMA R9, R40, R36, R3 ;  /* 0x0000002428097223 */ /* 0x000fc80000000003 */
[----:B------:R-:W-:-:S04]  /*9940*/  FFMA R36, R11, R9, R0 ;  /* 0x000000090b247223 */ /* 0x000fc80000000000 */
[----:B------:R-:W-:-:S05]  /*9950*/  FFMA R3, R40, R36, R9 ;  /* 0x0000002428037223 */ /* 0x000fca0000000009 */
[----:B------:R-:W-:-:S04]  /*9960*/  SHF.R.U32.HI R0, RZ, 0x17, R3 ;  /* 0x00000017ff007819 */ /* 0x000fc80000011603 */
[----:B------:R-:W-:-:S05]  /*9970*/  LOP3.LUT R0, R0, 0xff, RZ, 0xc0, !PT ;  /* 0x000000ff00007812 */ /* 0x000fca00078ec0ff */
[----:B------:R-:W-:-:S04]  /*9980*/  IMAD.IADD R6, R0, 0x1, R4 ;  /* 0x0000000100067824 */ /* 0x000fc800078e0204 */
[----:B------:R-:W-:-:S05]  /*9990*/  VIADD R0, R6, 0xffffffff ;  /* 0xffffffff06007836 */ /* 0x000fca0000000000 */
[----:B------:R-:W-:-:S13]  /*99a0*/  ISETP.GE.U32.AND P0, PT, R0, 0xfe, PT ;  /* 0x000000fe0000780c */ /* 0x000fda0003f06070 */
[----:B------:R-:W-:Y:S05]  /*99b0*/  @!P0 BRA `(.L_x_155) ;  /* 0x0000000000808947 */ /* 0x000fea0003800000 */
[----:B------:R-:W-:-:S13]  /*99c0*/  ISETP.GT.AND P0, PT, R6, 0xfe, PT ;  /* 0x000000fe0600780c */ /* 0x000fda0003f04270 */
[----:B------:R-:W-:Y:S05]  /*99d0*/  @P0 BRA `(.L_x_156) ;  /* 0x00000000006c0947 */ /* 0x000fea0003800000 */
[----:B------:R-:W-:-:S13]  /*99e0*/  ISETP.GE.AND P0, PT, R6, 0x1, PT ;  /* 0x000000010600780c */ /* 0x000fda0003f06270 */
[----:B------:R-:W-:Y:S05]  /*99f0*/  @P0 BRA `(.L_x_157) ;  /* 0x0000000000740947 */ /* 0x000fea0003800000 */
[----:B------:R-:W-:Y:S02]  /*9a00*/  ISETP.GE.AND P0, PT, R6, -0x18, PT ;  /* 0xffffffe80600780c */ /* 0x000fe40003f06270 */
[----:B------:R-:W-:-:S11]  /*9a10*/  LOP3.LUT R3, R3, 0x80000000, RZ, 0xc0, !PT ;  /* 0x8000000003037812 */ /* 0x000fd600078ec0ff */
[----:B------:R-:W-:Y:S05]  /*9a20*/  @!P0 BRA `(.L_x_157) ;  /* 0x0000000000688947 */ /* 0x000fea0003800000 */
[-CC-:B------:R-:W-:Y:S01]  /*9a30*/  FFMA.RZ R0, R40, R36.reuse, R9.reuse ;  /* 0x0000002428007223 */ /* 0x180fe2000000c009 */
[----:B------:R-:W-:Y:S02]  /*9a40*/  VIADD R7, R6, 0x20 ;  /* 0x0000002006077836 */ /* 0x000fe40000000000 */
[-CC-:B------:R-:W-:Y:S01]  /*9a50*/  FFMA.RM R5, R40, R36.reuse, R9.reuse ;  /* 0x0000002428057223 */ /* 0x180fe20000004009 */
[----:B------:R-:W-:Y:S02]  /*9a60*/  ISETP.NE.AND P2, PT, R6, RZ, PT ;  /* 0x000000ff0600720c */ /* 0x000fe40003f45270 */
[----:B------:R-:W-:Y:S01]  /*9a70*/  LOP3.LUT R4, R0, 0x7fffff, RZ, 0xc0, !PT ;  /* 0x007fffff00047812 */ /* 0x000fe200078ec0ff */
[----:B------:R-:W-:Y:S01]  /*9a80*/  FFMA.RP R0, R40, R36, R9 ;  /* 0x0000002428007223 */ /* 0x000fe20000008009 */
[----:B------:R-:W-:Y:S01]  /*9a90*/  ISETP.NE.AND P1, PT, R6, RZ, PT ;  /* 0x000000ff0600720c */ /* 0x000fe20003f25270 */
[----:B------:R-:W-:Y:S01]  /*9aa0*/  IMAD.MOV R6, RZ, RZ, -R6 ;  /* 0x000000ffff067224 */ /* 0x000fe200078e0a06 */
[----:B------:R-:W-:-:S02]  /*9ab0*/  LOP3.LUT R4, R4, 0x800000, RZ, 0xfc, !PT ;  /* 0x0080000004047812 */ /* 0x000fc400078efcff */
[----:B------:R-:W-:Y:S02]  /*9ac0*/  FSETP.NEU.FTZ.AND P0, PT, R0, R5, PT ;  /* 0x000000050000720b */ /* 0x000fe40003f1d000 */
[----:B------:R-:W-:Y:S02]  /*9ad0*/  SHF.L.U32 R7, R4, R7, RZ ;  /* 0x0000000704077219 */ /* 0x000fe400000006ff */
[----:B------:R-:W-:Y:S02]  /*9ae0*/  SEL R5, R6, RZ, P2 ;  /* 0x000000ff06057207 */ /* 0x000fe40001000000 */
[----:B------:R-:W-:Y:S02]  /*9af0*/  ISETP.NE.AND P1, PT, R7, RZ, P1 ;  /* 0x000000ff0700720c */ /* 0x000fe40000f25270 */
[----:B------:R-:W-:Y:S02]  /*9b00*/  SHF.R.U32.HI R5, RZ, R5, R4 ;  /* 0x00000005ff057219 */ /* 0x000fe40000011604 */
[----:B------:R-:W-:-:S02]  /*9b10*/  PLOP3.LUT P0, PT, P0, P1, PT, 0xf8, 0x8f ;  /* 0x00000000008f781c */ /* 0x000fc40000703f70 */
[----:B------:R-:W-:Y:S02]  /*9b20*/  SHF.R.U32.HI R7, RZ, 0x1, R5 ;  /* 0x00000001ff077819 */ /* 0x000fe40000011605 */
[----:B------:R-:W-:-:S04]  /*9b30*/  SEL R0, RZ, 0x1, !P0 ;  /* 0x00000001ff007807 */ /* 0x000fc80004000000 */
[----:B------:R-:W-:-:S04]  /*9b40*/  LOP3.LUT R0, R0, 0x1, R7, 0xf8, !PT ;  /* 0x0000000100007812 */ /* 0x000fc800078ef807 */
[----:B------:R-:W-:-:S05]  /*9b50*/  LOP3.LUT R0, R0, R5, RZ, 0xc0, !PT ;  /* 0x0000000500007212 */ /* 0x000fca00078ec0ff */
[----:B------:R-:W-:-:S05]  /*9b60*/  IMAD.IADD R0, R7, 0x1, R0 ;  /* 0x0000000107007824 */ /* 0x000fca00078e0200 */
[----:B------:R-:W-:Y:S01]  /*9b70*/  LOP3.LUT R3, R0, R3, RZ, 0xfc, !PT ;  /* 0x0000000300037212 */ /* 0x000fe200078efcff */
[----:B------:R-:W-:Y:S06]  /*9b80*/  BRA `(.L_x_157) ;  /* 0x0000000000107947 */ /* 0x000fec0003800000 */
.L_x_156:
[----:B------:R-:W-:-:S04]  /*9b90*/  LOP3.LUT R3, R3, 0x80000000, RZ, 0xc0, !PT ;  /* 0x8000000003037812 */ /* 0x000fc800078ec0ff */
[----:B------:R-:W-:Y:S01]  /*9ba0*/  LOP3.LUT R3, R3, 0x7f800000, RZ, 0xfc, !PT ;  /* 0x7f80000003037812 */ /* 0x000fe200078efcff */
[----:B------:R-:W-:Y:S06]  /*9bb0*/  BRA `(.L_x_157) ;  /* 0x0000000000047947 */ /* 0x000fec0003800000 */
.L_x_155:
[----:B------:R-:W-:-:S07]  /*9bc0*/  LEA R3, R4, R3, 0x17 ;  /* 0x0000000304037211 */ /* 0x000fce00078eb8ff */
.L_x_157:
[----:B------:R-:W-:Y:S05]  /*9bd0*/  BSYNC.RECONVERGENT B3 ;  /* 0x0000000000037941 */ /* 0x000fea0003800200 */
.L_x_154:
[----:B------:R-:W-:Y:S05]  /*9be0*/  BRA `(.L_x_158) ;  /* 0x0000000000207947 */ /* 0x000fea0003800000 */
.L_x_153:
[----:B------:R-:W-:-:S04]  /*9bf0*/  LOP3.LUT R3, R6, 0x80000000, R3, 0x48, !PT ;  /* 0x8000000006037812 */ /* 0x000fc800078e4803 */
[----:B------:R-:W-:Y:S01]  /*9c00*/  LOP3.LUT R3, R3, 0x7f800000, RZ, 0xfc, !PT ;  /* 0x7f80000003037812 */ /* 0x000fe200078efcff */
[----:B------:R-:W-:Y:S06]  /*9c10*/  BRA `(.L_x_158) ;  /* 0x0000000000147947 */ /* 0x000fec0003800000 */
.L_x_152:
[----:B------:R-:W-:Y:S01]  /*9c20*/  LOP3.LUT R3, R6, 0x80000000, R3, 0x48, !PT ;  /* 0x8000000006037812 */ /* 0x000fe200078e4803 */
[----:B------:R-:W-:Y:S06]  /*9c30*/  BRA `(.L_x_158) ;  /* 0x00000000000c7947 */ /* 0x000fec0003800000 */
.L_x_151:
[----:B------:R-:W0:Y:S01]  /*9c40*/  MUFU.RSQ R3, -QNAN ;  /* 0xffc0000000037908 */ /* 0x000e220000001400 */
[----:B------:R-:W-:Y:S05]  /*9c50*/  BRA `(.L_x_158) ;  /* 0x0000000000047947 */ /* 0x000fea0003800000 */
.L_x_150:
[----:B------:R-:W-:-:S07]  /*9c60*/  FADD.FTZ R3, R3, R0 ;  /* 0x0000000003037221 */ /* 0x000fce0000010000 */
.L_x_158:
[----:B------:R-:W-:Y:S05]  /*9c70*/  BSYNC.RECONVERGENT B2 ;  /* 0x0000000000027941 */ /* 0x000fea0003800200 */
.L_x_148:
[----:B------:R-:W-:Y:S02]  /*9c80*/  IMAD.MOV.U32 R4, RZ, RZ, R13 ;  /* 0x000000ffff047224 */ /* 0x000fe400078e000d */
[----:B------:R-:W-:-:S04]  /*9c90*/  IMAD.MOV.U32 R5, RZ, RZ, 0x0 ;  /* 0x00000000ff057424 */ /* 0x000fc800078e00ff */
[----:B0-----:R-:W-:Y:S05]  /*9ca0*/  RET.REL.NODEC R4 `(_Z6render3Ray3VecS0_3ColPS1_P6SphereiPi) ;  /* 0xffffff6004d47950 */ /* 0x001fea0003c3ffff */
        .type           $_Z6render3Ray3VecS0_3ColPS1_P6SphereiPi$__internal_accurate_pow,@function
        .size           $_Z6render3Ray3VecS0_3ColPS1_P6SphereiPi$__internal_accurate_pow,($_Z6render3Ray3VecS0_3ColPS1_P6SphereiPi$__internal_trig_reduction_slowpathd - $_Z6render3Ray3VecS0_3ColPS1_P6SphereiPi$__internal_accurate_pow)
$_Z6render3Ray3VecS0_3ColPS1_P6SphereiPi$__internal_accurate_pow:
[----:B------:R-:W-:Y:S01]  /*9cb0*/  ISETP.GT.U32.AND P0, PT, R27, 0xfffff, PT ;  /* 0x000fffff1b00780c */ /* 0x000fe20003f04070 */
[--C-:B------:R-:W-:Y:S01]  /*9cc0*/  IMAD.MOV.U32 R3, RZ, RZ, R27.reuse ;  /* 0x000000ffff037224 */ /* 0x100fe200078e001b */
[----:B------:R-:W-:Y:S01]  /*9cd0*/  UMOV UR4, 0x7d2cafe2 ;  /* 0x7d2cafe200047882 */ /* 0x000fe20000000000 */
[----:B------:R-:W-:Y:S01]  /*9ce0*/  IMAD.MOV.U32 R0, RZ, RZ, R27 ;  /* 0x000000ffff007224 */ /* 0x000fe200078e001b */
[----:B------:R-:W-:Y:S01]  /*9cf0*/  UMOV UR5, 0x3eb0f5ff ;  /* 0x3eb0f5ff00057882 */ /* 0x000fe20000000000 */
[----:B------:R-:W-:Y:S01]  /*9d00*/  IMAD.MOV.U32 R6, RZ, RZ, RZ ;  /* 0x000000ffff067224 */ /* 0x000fe200078e00ff */
[----:B------:R-:W-:Y:S01]  /*9d10*/  UMOV UR6, 0x3b39803f ;  /* 0x3b39803f00067882 */ /* 0x000fe20000000000 */
[----:B------:R-:W-:Y:S01]  /*9d20*/  IMAD.MOV.U32 R12, RZ, RZ, 0x41ad3b5a ;  /* 0x41ad3b5aff0c7424 */ /* 0x000fe200078e00ff */
[----:B------:R-:W-:Y:S01]  /*9d30*/  UMOV UR7, 0x3c7abc9e ;  /* 0x3c7abc9e00077882 */ /* 0x000fe20000000000 */
[----:B------:R-:W-:-:S04]  /*9d40*/  IMAD.MOV.U32 R13, RZ, RZ, 0x3ed0f5d2 ;  /* 0x3ed0f5d2ff0d7424 */ /* 0x000fc800078e00ff */
[----:B------:R-:W-:-:S10]  /*9d50*/  @!P0 DMUL R28, R2, 1.80143985094819840000e+16 ;  /* 0x43500000021c8828 */ /* 0x000fd40000000000 */
[----:B------:R-:W-:Y:S02]  /*9d60*/  @!P0 IMAD.MOV.U32 R0, RZ, RZ, R29 ;  /* 0x000000ffff008224 */ /* 0x000fe400078e001d */
[----:B------:R-:W-:-:S03]  /*9d70*/  @!P0 IMAD.MOV.U32 R2, RZ, RZ, R28 ;  /* 0x000000ffff028224 */ /* 0x000fc600078e001c */
[----:B------:R-:W-:-:S04]  /*9d80*/  LOP3.LUT R0, R0, 0x800fffff, RZ, 0xc0, !PT ;  /* 0x800fffff00007812 */ /* 0x000fc800078ec0ff */
[----:B------:R-:W-:Y:S02]  /*9d90*/  LOP3.LUT R3, R0, 0x3ff00000, RZ, 0xfc, !PT ;  /* 0x3ff0000000037812 */ /* 0x000fe400078efcff */
[----:B------:R-:W-:Y:S02]  /*9da0*/  SHF.R.U32.HI R0, RZ, 0x14, R27 ;  /* 0x00000014ff007819 */ /* 0x000fe4000001161b */
[----:B------:R-:W-:Y:S02]  /*9db0*/  ISETP.GE.U32.AND P1, PT, R3, 0x3ff6a09f, PT ;  /* 0x3ff6a09f0300780c */ /* 0x000fe40003f26070 */
[----:B------:R-:W-:-:S11]  /*9dc0*/  @!P0 LEA.HI R0, R29, 0xffffffca, RZ, 0xc ;  /* 0xffffffca1d008811 */ /* 0x000fd600078f60ff */
[----:B------:R-:W-:-:S05]  /*9dd0*/  @P1 VIADD R5, R3, 0xfff00000 ;  /* 0xfff0000003051836 */ /* 0x000fca0000000000 */
[----:B------:R-:W-:-:S06]  /*9de0*/  @P1 MOV R3, R5 ;  /* 0x0000000500031202 */ /* 0x000fcc0000000f00 */
[C---:B------:R-:W-:Y:S02]  /*9df0*/  DADD R4, R2.reuse, 1 ;  /* 0x3ff0000002047429 */ /* 0x040fe40000000000 */
[----:B------:R-:W-:-:S04]  /*9e00*/  DADD R2, R2, -1 ;  /* 0xbff0000002027429 */ /* 0x000fc80000000000 */
[----:B------:R-:W0:Y:S02]  /*9e10*/  MUFU.RCP64H R7, R5 ;  /* 0x0000000500077308 */ /* 0x000e240000001800 */
[----:B0-----:R-:W-:-:S08]  /*9e20*/  DFMA R8, -R4, R6, 1 ;  /* 0x3ff000000408742b */ /* 0x001fd00000000106 */
[----:B------:R-:W-:-:S08]  /*9e30*/  DFMA R8, R8, R8, R8 ;  /* 0x000000080808722b */ /* 0x000fd00000000008 */
[----:B------:R-:W-:-:S08]  /*9e40*/  DFMA R8, R6, R8, R6 ;  /* 0x000000080608722b */ /* 0x000fd00000000006 */
[----:B------:R-:W-:-:S08]  /*9e50*/  DMUL R6, R2, R8 ;  /* 0x0000000802067228 */ /* 0x000fd00000000000 */
[----:B------:R-:W-:-:S08]  /*9e60*/  DFMA R6, R2, R8, R6 ;  /* 0x000000080206722b */ /* 0x000fd00000000006 */
[CC--:B------:R-:W-:Y:S02]  /*9e70*/  DMUL R10, R6.reuse, R6.reuse ;  /* 0x00000006060a7228 */ /* 0x0c0fe40000000000 */
[----:B------:R-:W-:-:S06]  /*9e80*/  DMUL R18, R6, R6 ;  /* 0x0000000606127228 */ /* 0x000fcc0000000000 */
[----:B------:R-:W-:Y:S01]  /*9e90*/  DFMA R4, R10, UR4, R12 ;  /* 0x000000040a047c2b */ /* 0x000fe2000800000c */
[----:B------:R-:W-:Y:S01]  /*9ea0*/  UMOV UR4, 0x75488a3f ;  /* 0x75488a3f00047882 */ /* 0x000fe20000000000 */
[----:B------:R-:W-:Y:S01]  /*9eb0*/  UMOV UR5, 0x3ef3b20a ;  /* 0x3ef3b20a00057882 */ /* 0x000fe20000000000 */
[----:B------:R-:W-:-:S05]  /*9ec0*/  DADD R12, R2, -R6 ;  /* 0x00000000020c7229 */ /* 0x000fca0000000806 */
[----:B------:R-:W-:Y:S01]  /*9ed0*/  DFMA R4, R10, R4, UR4 ;  /* 0x000000040a047e2b */ /* 0x000fe20008000004 */
[----:B------:R-:W-:Y:S01]  /*9ee0*/  UMOV UR4, 0xe4faecd5 ;  /* 0xe4faecd500047882 */ /* 0x000fe20000000000 */
[----:B------:R-:W-:Y:S01]  /*9ef0*/  UMOV UR5, 0x3f1745cd ;  /* 0x3f1745cd00057882 */ /* 0x000fe20000000000 */
[----:B------:R-:W-:-:S05]  /*9f00*/  DADD R12, R12, R12 ;  /* 0x000000000c0c7229 */ /* 0x000fca000000000c */
[----:B------:R-:W-:Y:S01]  /*9f10*/  DFMA R4, R10, R4, UR4 ;  /* 0x000000040a047e2b */ /* 0x000fe20008000004 */
[----:B------:R-:W-:Y:S01]  /*9f20*/  UMOV UR4, 0x258a578b ;  /* 0x258a578b00047882 */ /* 0x000fe20000000000 */
[----:B------:R-:W-:Y:S01]  /*9f30*/  UMOV UR5, 0x3f3c71c7 ;  /* 0x3f3c71c700057882 */ /* 0x000fe20000000000 */
[----:B------:R-:W-:-:S05]  /*9f40*/  DFMA R12, R2, -R6, R12 ;  /* 0x80000006020c722b */ /* 0x000fca000000000c */
[----:B------:R-:W-:Y:S01]  /*9f50*/  DFMA R4, R10, R4, UR4 ;  /* 0x000000040a047e2b */ /* 0x000fe20008000004 */
[----:B------:R-:W-:Y:S01]  /*9f60*/  UMOV UR4, 0x9242b910 ;  /* 0x9242b91000047882 */ /* 0x000fe20000000000 */
[----:B------:R-:W-:Y:S01]  /*9f70*/  UMOV UR5, 0x3f624924 ;  /* 0x3f62492400057882 */ /* 0x000fe20000000000 */
[----:B------:R-:W-:-:S05]  /*9f80*/  DMUL R12, R8, R12 ;  /* 0x0000000c080c7228 */ /* 0x000fca0000000000 */
[----:B------:R-:W-:Y:S01]  /*9f90*/  DFMA R4, R10, R4, UR4 ;  /* 0x000000040a047e2b */ /* 0x000fe20008000004 */
[----:B------:R-:W-:Y:S01]  /*9fa0*/  UMOV UR4, 0x99999dfb ;  /* 0x99999dfb00047882 */ /* 0x000fe20000000000 */
[----:B------:R-:W-:-:S03]  /*9fb0*/  UMOV UR5, 0x3f899999 ;  /* 0x3f89999900057882 */ /* 0x000fc60000000000 */
[----:B------:R-:W-:Y:S02]  /*9fc0*/  VIADD R9, R13, 0x100000 ;  /* 0x001000000d097836 */ /* 0x000fe40000000000 */
[----:B------:R-:W-:Y:S01]  /*9fd0*/  IMAD.MOV.U32 R8, RZ, RZ, R12 ;  /* 0x000000ffff087224 */ /* 0x000fe200078e000c */
[----:B------:R-:W-:Y:S01]  /*9fe0*/  DFMA R4, R10, R4, UR4 ;  /* 0x000000040a047e2b */ /* 0x000fe20008000004 */
[----:B------:R-:W-:Y:S01]  /*9ff0*/  UMOV UR4, 0x55555555 ;  /* 0x5555555500047882 */ /* 0x000fe20000000000 */
[----:B------:R-:W-:-:S06]  /*a000*/  UMOV UR5, 0x3fb55555 ;  /* 0x3fb5555500057882 */ /* 0x000fcc0000000000 */
[----:B------:R-:W-:-:S08]  /*a010*/  DFMA R14, R10, R4, UR4 ;  /* 0x000000040a0e7e2b */ /* 0x000fd00008000004 */
[----:B------:R-:W-:Y:S01]  /*a020*/  DADD R16, -R14, UR4 ;  /* 0x000000040e107e29 */ /* 0x000fe20008000100 */
[----:B------:R-:W-:Y:S01]  /*a030*/  UMOV UR4, 0xb9e7b0 ;  /* 0x00b9e7b000047882 */ /* 0x000fe20000000000 */
[----:B------:R-:W-:-:S06]  /*a040*/  UMOV UR5, 0x3c46a4cb ;  /* 0x3c46a4cb00057882 */ /* 0x000fcc0000000000 */
[----:B------:R-:W-:Y:S02]  /*a050*/  DFMA R16, R10, R4, R16 ;  /* 0x000000040a10722b */ /* 0x000fe40000000010 */
[C---:B------:R-:W-:Y:S02]  /*a060*/  DMUL R10, R6.reuse, R18 ;  /* 0x00000012060a7228 */ /* 0x040fe40000000000 */
[----:B------:R-:W-:-:S04]  /*a070*/  DFMA R4, R6, R6, -R18 ;  /* 0x000000060604722b */ /* 0x000fc80000000812 */
[----:B------:R-:W-:Y:S01]  /*a080*/  DADD R16, R16, -UR4 ;  /* 0x8000000410107e29 */ /* 0x000fe20008000000 */
[----:B------:R-:W-:Y:S01]  /*a090*/  UMOV UR4, 0x80000000 ;  /* 0x8000000000047882 */ /* 0x000fe20000000000 */
[C---:B------:R-:W-:Y:S01]  /*a0a0*/  DFMA R20, R6.reuse, R18, -R10 ;  /* 0x000000120614722b */ /* 0x040fe2000000080a */
[----:B------:R-:W-:Y:S01]  /*a0b0*/  UMOV UR5, 0x43300000 ;  /* 0x4330000000057882 */ /* 0x000fe20000000000 */
[----:B------:R-:W-:-:S04]  /*a0c0*/  DFMA R4, R6, R8, R4 ;  /* 0x000000080604722b */ /* 0x000fc80000000004 */
[----:B------:R-:W-:Y:S02]  /*a0d0*/  DADD R2, R14, R16 ;  /* 0x000000000e027229 */ /* 0x000fe40000000010 */
[----:B------:R-:W-:-:S06]  /*a0e0*/  DFMA R20, R12, R18, R20 ;  /* 0x000000120c14722b */ /* 0x000fcc0000000014 */
[----:B------:R-:W-:Y:S02]  /*a0f0*/  DMUL R8, R2, R10 ;  /* 0x0000000a02087228 */ /* 0x000fe40000000000 */
[----:B------:R-:W-:Y:S02]  /*a100*/  DFMA R4, R6, R4, R20 ;  /* 0x000000040604722b */ /* 0x000fe40000000014 */
[----:B------:R-:W-:-:S04]  /*a110*/  DADD R14, R14, -R2 ;  /* 0x000000000e0e7229 */ /* 0x000fc80000000802 */
[----:B------:R-:W-:-:S04]  /*a120*/  DFMA R18, R2, R10, -R8 ;  /* 0x0000000a0212722b */ /* 0x000fc80000000808 */
[----:B------:R-:W-:-:S04]  /*a130*/  DADD R14, R16, R14 ;  /* 0x00000000100e7229 */ /* 0x000fc8000000000e */
[----:B------:R-:W-:-:S08]  /*a140*/  DFMA R4, R2, R4, R18 ;  /* 0x000000040204722b */ /* 0x000fd00000000012 */
[----:B------:R-:W-:-:S08]  /*a150*/  DFMA R4, R14, R10, R4 ;  /* 0x0000000a0e04722b */ /* 0x000fd00000000004 */
[----:B------:R-:W-:-:S08]  /*a160*/  DADD R2, R8, R4 ;  /* 0x0000000008027229 */ /* 0x000fd00000000004 */
[--C-:B------:R-:W-:Y:S02]  /*a170*/  DADD R10, R6, R2.reuse ;  /* 0x00000000060a7229 */ /* 0x100fe40000000002 */
[----:B------:R-:W-:-:S06]  /*a180*/  DADD R8, R8, -R2 ;  /* 0x0000000008087229 */ /* 0x000fcc0000000802 */
[----:B------:R-:W-:Y:S02]  /*a190*/  DADD R6, R6, -R10 ;  /* 0x0000000006067229 */ /* 0x000fe4000000080a */
[----:B------:R-:W-:-:S06]  /*a1a0*/  DADD R8, R4, R8 ;  /* 0x0000000004087229 */ /* 0x000fcc0000000008 */
[----:B------:R-:W-:Y:S01]  /*a1b0*/  DADD R6, R2, R6 ;  /* 0x0000000002067229 */ /* 0x000fe20000000006 */
[C---:B------:R-:W-:Y:S02]  /*a1c0*/  VIADD R2, R0.reuse, 0xfffffc01 ;  /* 0xfffffc0100027836 */ /* 0x040fe40000000000 */
[----:B------:R-:W-:Y:S02]  /*a1d0*/  HFMA2 R3, -RZ, RZ, 3.59375, 0 ;  /* 0x43300000ff037431 */ /* 0x000fe400000001ff */
[----:B------:R-:W-:-:S03]  /*a1e0*/  @P1 VIADD R2, R0, 0xfffffc02 ;  /* 0xfffffc0200021836 */ /* 0x000fc60000000000 */
[----:B------:R-:W-:Y:S02]  /*a1f0*/  DADD R6, R8, R6 ;  /* 0x0000000008067229 */ /* 0x000fe40000000006 */
[----:B------:R-:W-:-:S06]  /*a200*/  LOP3.LUT R2, R2, 0x80000000, RZ, 0x3c, !PT ;  /* 0x8000000002027812 */ /* 0x000fcc00078e3cff */
[----:B------:R-:W-:Y:S01]  /*a210*/  DADD R4, R2, -UR4 ;  /* 0x8000000402047e29 */ /* 0x000fe20008000000 */
[----:B------:R-:W-:Y:S01]  /*a220*/  UMOV UR4, 0xfefa39ef ;  /* 0xfefa39ef00047882 */ /* 0x000fe20000000000 */
[----:B------:R-:W-:Y:S01]  /*a230*/  DADD R6, R12, R6 ;  /* 0x000000000c067229 */ /* 0x000fe20000000006 */
[----:B------:R-:W-:-:S07]  /*a240*/  UMOV UR5, 0x3fe62e42 ;  /* 0x3fe62e4200057882 */ /* 0x000fce0000000000 */
[----:B------:R-:W-:-:S08]  /*a250*/  DADD R2, R10, R6 ;  /* 0x000000000a027229 */ /* 0x000fd00000000006 */
[--C-:B------:R-:W-:Y:S02]  /*a260*/  DFMA R8, R4, UR4, R2.reuse ;  /* 0x0000000404087c2b */ /* 0x100fe40008000002 */
[----:B------:R-:W-:-:S06]  /*a270*/  DADD R10, R10, -R2 ;  /* 0x000000000a0a7229 */ /* 0x000fcc0000000802 */
[----:B------:R-:W-:Y:S02]  /*a280*/  DFMA R12, R4, -UR4, R8 ;  /* 0x80000004040c7c2b */ /* 0x000fe40008000008 */
[----:B------:R-:W-:Y:S01]  /*a290*/  DADD R10, R6, R10 ;  /* 0x00000000060a7229 */ /* 0x000fe2000000000a */
[----:B------:R-:W-:Y:S02]  /*a2a0*/  IMAD.MOV.U32 R6, RZ, RZ, 0x652b82fe ;  /* 0x652b82feff067424 */ /* 0x000fe400078e00ff */
[----:B------:R-:W-:-:S03]  /*a2b0*/  IMAD.MOV.U32 R7, RZ, RZ, 0x3ff71547 ;  /* 0x3ff71547ff077424 */ /* 0x000fc600078e00ff */
[----:B------:R-:W-:-:S08]  /*a2c0*/  DADD R12, -R2, R12 ;  /* 0x00000000020c7229 */ /* 0x000fd0000000010c */
[----:B------:R-:W-:-:S08]  /*a2d0*/  DADD R10, R10, -R12 ;  /* 0x000000000a0a7229 */ /* 0x000fd0000000080c */
[----:B------:R-:W-:Y:S01]  /*a2e0*/  DFMA R10, R4, UR6, R10 ;  /* 0x00000006040a7c2b */ /* 0x000fe2000800000a */
[----:B------:R-:W-:Y:S01]  /*a2f0*/  UMOV UR6, 0xd1745d17 ;  /* 0xd1745d1700067882 */ /* 0x000fe20000000000 */
[----:B------:R-:W-:-:S06]  /*a300*/  UMOV UR7, 0x3fdd1745 ;  /* 0x3fdd174500077882 */ /* 0x000fcc0000000000 */
[----:B------:R-:W-:-:S08]  /*a310*/  DADD R2, R8, R10 ;  /* 0x0000000008027229 */ /* 0x000fd0000000000a */
[----:B------:R-:W-:Y:S02]  /*a320*/  DADD R8, R8, -R2 ;  /* 0x0000000008087229 */ /* 0x000fe40000000802 */
[----:B------:R-:W-:-:S06]  /*a330*/  DMUL R4, R2, UR6 ;  /* 0x0000000602047c28 */ /* 0x000fcc0008000000 */
[----:B------:R-:W-:Y:S02]  /*a340*/  DADD R8, R10, R8 ;  /* 0x000000000a087229 */ /* 0x000fe40000000008 */
[----:B------:R-:W-:-:S08]  /*a350*/  DFMA R2, R2, UR6, -R4 ;  /* 0x0000000602027c2b */ /* 0x000fd00008000804 */
[----:B------:R-:W-:-:S08]  /*a360*/  DFMA R2, R8, UR6, R2 ;  /* 0x0000000608027c2b */ /* 0x000fd00008000002 */
[----:B------:R-:W-:-:S08]  /*a370*/  DADD R10, R4, R2 ;  /* 0x00000000040a7229 */ /* 0x000fd00000000002 */
[----:B------:R-:W-:Y:S02]  /*a380*/  DFMA R12, R10, R6, 6.75539944105574400000e+15 ;  /* 0x433800000a0c742b */ /* 0x000fe40000000006 */
[----:B------:R-:W-:Y:S01]  /*a390*/  FSETP.GEU.AND P0, PT, |R11|, 4.1917929649353027344, PT ;  /* 0x4086232b0b00780b */ /* 0x000fe20003f0e200 */
[----:B------:R-:W-:-:S05]  /*a3a0*/  DADD R4, R4, -R10 ;  /* 0x0000000004047229 */ /* 0x000fca000000080a */
[----:B------:R-:W-:-:S08]  /*a3b0*/  DADD R6, R12, -6.75539944105574400000e+15 ;  /* 0xc33800000c067429 */ /* 0x000fd00000000000 */
[----:B------:R-:W-:Y:S01]  /*a3c0*/  DFMA R8, R6, -UR4, R10 ;  /* 0x8000000406087c2b */ /* 0x000fe2000800000a */
[----:B------:R-:W-:Y:S01]  /*a3d0*/  UMOV UR4, 0x3b39803f ;  /* 0x3b39803f00047882 */ /* 0x000fe20000000000 */
[----:B------:R-:W-:-:S06]  /*a3e0*/  UMOV UR5, 0x3c7abc9e ;  /* 0x3c7abc9e00057882 */ /* 0x000fcc0000000000 */
[----:B------:R-:W-:Y:S01]  /*a3f0*/  DFMA R8, R6, -UR4, R8 ;  /* 0x8000000406087c2b */ /* 0x000fe20008000008 */
[----:B------:R-:W-:Y:S01]  /*a400*/  UMOV UR4, 0x69ce2bdf ;  /* 0x69ce2bdf00047882 */ /* 0x000fe20000000000 */
[----:B------:R-:W-:Y:S01]  /*a410*/  IMAD.MOV.U32 R6, RZ, RZ, -0x35dec16 ;  /* 0xfca213eaff067424 */ /* 0x000fe200078e00ff */
[----:B------:R-:W-:Y:S01]  /*a420*/  UMOV UR5, 0x3e5ade15 ;  /* 0x3e5ade1500057882 */ /* 0x000fe20000000000 */
[----:B------:R-:W-:-:S06]  /*a430*/  IMAD.MOV.U32 R7, RZ, RZ, 0x3e928af3 ;  /* 0x3e928af3ff077424 */ /* 0x000fcc00078e00ff */
[----:B------:R-:W-:Y:S01]  /*a440*/  DFMA R6, R8, UR4, R6 ;  /* 0x0000000408067c2b */ /* 0x000fe20008000006 */
[----:B------:R-:W-:Y:S01]  /*a450*/  UMOV UR4, 0x62401315 ;  /* 0x6240131500047882 */ /* 0x000fe20000000000 */
[----:B------:R-:W-:-:S06]  /*a460*/  UMOV UR5, 0x3ec71dee ;  /* 0x3ec71dee00057882 */ /* 0x000fcc0000000000 */
[----:B------:R-:W-:Y:S01]  /*a470*/  DFMA R6, R8, R6, UR4 ;  /* 0x0000000408067e2b */ /* 0x000fe20008000006 */
        /* <DEDUP_REMOVED lines=20> */
[----:B------:R-:W-:-:S08]  /*a5c0*/  DFMA R6, R8, R6, UR4 ;  /* 0x0000000408067e2b */ /* 0x000fd00008000006 */
[----:B------:R-:W-:-:S08]  /*a5d0*/  DFMA R6, R8, R6, 1 ;  /* 0x3ff000000806742b */ /* 0x000fd00000000006 */
[----:B------:R-:W-:Y:S02]  /*a5e0*/  DFMA R6, R8, R6, 1 ;  /* 0x3ff000000806742b */ /* 0x000fe40000000006 */
[----:B------:R-:W-:-:S08]  /*a5f0*/  DADD R8, R2, R4 ;  /* 0x0000000002087229 */ /* 0x000fd00000000004 */
[----:B------:R-:W-:Y:S02]  /*a600*/  IMAD R3, R12, 0x100000, R7 ;  /* 0x001000000c037824 */ /* 0x000fe400078e0207 */
[----:B------:R-:W-:Y:S01]  /*a610*/  IMAD.MOV.U32 R2, RZ, RZ, R6 ;  /* 0x000000ffff027224 */ /* 0x000fe200078e0006 */
[----:B------:R-:W-:Y:S06]  /*a620*/  @!P0 BRA `(.L_x_159) ;  /* 0x0000000000348947 */ /* 0x000fec0003800000 */
[----:B------:R-:W-:Y:S01]  /*a630*/  FSETP.GEU.AND P1, PT, |R11|, 4.2275390625, PT ;  /* 0x408748000b00780b */ /* 0x000fe20003f2e200 */
[C---:B------:R-:W-:Y:S02]  /*a640*/  DADD R2, R10.reuse, +INF ;  /* 0x7ff000000a027429 */ /* 0x040fe40000000000 */
[----:B------:R-:W-:-:S08]  /*a650*/  DSETP.GEU.AND P0, PT, R10, RZ, PT ;  /* 0x000000ff0a00722a */ /* 0x000fd00003f0e000 */
[----:B------:R-:W-:Y:S02]  /*a660*/  FSEL R2, R2, RZ, P0 ;  /* 0x000000ff02027208 */ /* 0x000fe40000000000 */
[----:B------:R-:W-:Y:S01]  /*a670*/  @!P1 LEA.HI R0, R12, R12, RZ, 0x1 ;  /* 0x0000000c0c009211 */ /* 0x000fe200078f08ff */
[----:B------:R-:W-:Y:S01]  /*a680*/  @!P1 IMAD.MOV.U32 R4, RZ, RZ, R6 ;  /* 0x000000ffff049224 */ /* 0x000fe200078e0006 */
[----:B------:R-:W-:Y:S01]  /*a690*/  FSEL R3, R3, RZ, P0 ;  /* 0x000000ff03037208 */ /* 0x000fe20000000000 */
[----:B------:R-:W-:Y:S01]  /*a6a0*/  @!P1 IMAD.MOV.U32 R6, RZ, RZ, RZ ;  /* 0x000000ffff069224 */ /* 0x000fe200078e00ff */
[----:B------:R-:W-:-:S05]  /*a6b0*/  @!P1 SHF.R.S32.HI R5, RZ, 0x1, R0 ;  /* 0x00000001ff059819 */ /* 0x000fca0000011400 */
[----:B------:R-:W-:Y:S01]  /*a6c0*/  @!P1 IMAD.IADD R12, R12, 0x1, -R5 ;  /* 0x000000010c0c9824 */ /* 0x000fe200078e0a05 */
[----:B------:R-:W-:-:S04]  /*a6d0*/  @!P1 LEA R5, R5, R7, 0x14 ;  /* 0x0000000705059211 */ /* 0x000fc800078ea0ff */
[----:B------:R-:W-:-:S06]  /*a6e0*/  @!P1 LEA R7, R12, 0x3ff00000, 0x14 ;  /* 0x3ff000000c079811 */ /* 0x000fcc00078ea0ff */
[----:B------:R-:W-:-:S11]  /*a6f0*/  @!P1 DMUL R2, R4, R6 ;  /* 0x0000000604029228 */ /* 0x000fd60000000000 */
.L_x_159:
[----:B------:R-:W-:Y:S02]  /*a700*/  DFMA R4, R8, R2, R2 ;  /* 0x000000020804722b */ /* 0x000fe40000000002 */
[----:B------:R-:W-:-:S08]  /*a710*/  DSETP.NEU.AND P0, PT, |R2|, +INF , PT ;  /* 0x7ff000000200742a */ /* 0x000fd00003f0d200 */
[----:B------:R-:W-:Y:S01]  /*a720*/  FSEL R0, R2, R4, !P0 ;  /* 0x0000000402007208 */ /* 0x000fe20004000000 */
[----:B------:R-:W-:Y:S01]  /*a730*/  IMAD.MOV.U32 R2, RZ, RZ, R26 ;  /* 0x000000ffff027224 */ /* 0x000fe200078e001a */
[----:B------:R-:W-:Y:S01]  /*a740*/  FSEL R4, R3, R5, !P0 ;  /* 0x0000000503047208 */ /* 0x000fe20004000000 */
[----:B------:R-:W-:-:S04]  /*a750*/  IMAD.MOV.U32 R3, RZ, RZ, 0x0 ;  /* 0x00000000ff037424 */ /* 0x000fc800078e00ff */
[----:B------:R-:W-:Y:S05]  /*a760*/  RET.REL.NODEC R2 `(_Z6render3Ray3VecS0_3ColPS1_P6SphereiPi) ;  /* 0xffffff5802247950 */ /* 0x000fea0003c3ffff */
        .type           $_Z6render3Ray3VecS0_3ColPS1_P6SphereiPi$__internal_trig_reduction_slowpathd,@function
        .size           $_Z6render3Ray3VecS0_3ColPS1_P6SphereiPi$__internal_trig_reduction_slowpathd,(.L_x_174 - $_Z6render3Ray3VecS0_3ColPS1_P6SphereiPi$__internal_trig_reduction_slowpathd)
$_Z6render3Ray3VecS0_3ColPS1_P6SphereiPi$__internal_trig_reduction_slowpathd:
[----:B------:R-:W-:Y:S01]  /*a770*/  SHF.R.U32.HI R13, RZ, 0x14, R98 ;  /* 0x00000014ff0d7819 */ /* 0x000fe20000011662 */
[----:B------:R-:W-:Y:S02]  /*a780*/  IMAD.MOV.U32 R4, RZ, RZ, R0 ;  /* 0x000000ffff047224 */ /* 0x000fe400078e0000 */
[----:B------:R-:W-:Y:S01]  /*a790*/  IMAD.MOV.U32 R3, RZ, RZ, R98 ;  /* 0x000000ffff037224 */ /* 0x000fe200078e0062 */
[----:B------:R-:W-:Y:S01]  /*a7a0*/  LOP3.LUT R2, R13, 0x7ff, RZ, 0xc0, !PT ;  /* 0x000007ff0d027812 */ /* 0x000fe200078ec0ff */
[----:B------:R-:W-:-:S03]  /*a7b0*/  IMAD.MOV.U32 R0, RZ, RZ, RZ ;  /* 0x000000ffff007224 */ /* 0x000fc600078e00ff */
[----:B------:R-:W-:-:S13]  /*a7c0*/  ISETP.NE.AND P0, PT, R2, 0x7ff, PT ;  /* 0x000007ff0200780c */ /* 0x000fda0003f05270 */
[----:B------:R-:W-:Y:S05]  /*a7d0*/  @!P0 BRA `(.L_x_160) ;  /* 0x0000000800488947 */ /* 0x000fea0003800000 */
[----:B------:R-:W-:Y:S01]  /*a7e0*/  IADD3 R0, PT, PT, R2, -0x400, RZ ;  /* 0xfffffc0002007810 */ /* 0x000fe20007ffe0ff */
[----:B------:R-:W-:Y:S01]  /*a7f0*/  BSSY.RECONVERGENT B2, `(.L_x_161) ;  /* 0x000002f000027945 */ /* 0x000fe20003800200 */
[----:B------:R-:W-:Y:S02]  /*a800*/  CS2R R96, SRZ ;  /* 0x0000000000607805 */ /* 0x000fe4000001ff00 */
[----:B------:R-:W-:Y:S02]  /*a810*/  SHF.R.U32.HI R109, RZ, 0x6, R0 ;  /* 0x00000006ff6d7819 */ /* 0x000fe40000011600 */
[----:B------:R-:W-:Y:S02]  /*a820*/  ISETP.GE.U32.AND P0, PT, R0, 0x80, PT ;  /* 0x000000800000780c */ /* 0x000fe40003f06070 */
[C---:B------:R-:W-:Y:S02]  /*a830*/  IADD3 R0, PT, PT, -R109.reuse, 0x13, RZ ;  /* 0x000000136d007810 */ /* 0x040fe40007ffe1ff */
[----:B------:R-:W-:-:S02]  /*a840*/  IADD3 R2, PT, PT, -R109, 0xf, RZ ;  /* 0x0000000f6d027810 */ /* 0x000fc40007ffe1ff */
[----:B------:R-:W-:Y:S01]  /*a850*/  SEL R14, R0, 0x12, P0 ;  /* 0x00000012000e7807 */ /* 0x000fe20000000000 */
[----:B------:R-:W-:-:S03]  /*a860*/  VIADD R0, R1, 0x8 ;  /* 0x0000000801007836 */ /* 0x000fc60000000000 */
[----:B------:R-:W-:-:S13]  /*a870*/  ISETP.GE.AND P0, PT, R2, R14, PT ;  /* 0x0000000e0200720c */ /* 0x000fda0003f06270 */
[----:B------:R-:W-:Y:S05]  /*a880*/  @P0 BRA `(.L_x_162) ;  /* 0x0000000000940947 */ /* 0x000fea0003800000 */
[----:B------:R-:W0:Y:S01]  /*a890*/  LDC.64 R112, c[0x0][0x358] ;  /* 0x0000d600ff707b82 */ /* 0x000e220000000a00 */
[C---:B------:R-:W-:Y:S01]  /*a8a0*/  SHF.L.U64.HI R3, R4.reuse, 0xb, R3 ;  /* 0x0000000b04037819 */ /* 0x040fe20000010203 */
[----:B------:R-:W-:Y:S01]  /*a8b0*/  BSSY.RECONVERGENT B4, `(.L_x_163) ;  /* 0x0000021000047945 */ /* 0x000fe20003800200 */
[----:B------:R-:W-:Y:S01]  /*a8c0*/  IMAD.SHL.U32 R15, R4, 0x800, RZ ;  /* 0x00000800040f7824 */ /* 0x000fe200078e00ff */
[----:B------:R-:W-:Y:S01]  /*a8d0*/  IADD3 R6, PT, PT, RZ, -R109, -R14 ;  /* 0x8000006dff067210 */ /* 0x000fe20007ffe80e */
[----:B------:R-:W-:Y:S01]  /*a8e0*/  IMAD.MOV.U32 R9, RZ, RZ, R2 ;  /* 0x000000ffff097224 */ /* 0x000fe200078e0002 */
[----:B------:R-:W-:Y:S01]  /*a8f0*/  CS2R R96, SRZ ;  /* 0x0000000000607805 */ /* 0x000fe2000001ff00 */
[----:B------:R-:W-:Y:S01]  /*a900*/  IMAD.MOV.U32 R7, RZ, RZ, RZ ;  /* 0x000000ffff077224 */ /* 0x000fe200078e00ff */
[----:B------:R-:W-:-:S07]  /*a910*/  LOP3.LUT R111, R3, 0x80000000, RZ, 0xfc, !PT ;  /* 0x80000000036f7812 */ /* 0x000fce00078efcff */
.L_x_164:
[----:B------:R-:W1:Y:S01]  /*a920*/  LDC.64 R2, c[0x4][0x50] ;  /* 0x01001400ff027b82 */ /* 0x000e620000000a00 */
[----:B0-----:R-:W-:Y:S02]  /*a930*/  R2UR UR4, R112 ;  /* 0x00000000700472ca */ /* 0x001fe400000e0000 */
[----:B------:R-:W-:Y:S01]  /*a940*/  R2UR UR5, R113 ;  /* 0x00000000710572ca */ /* 0x000fe200000e0000 */
[----:B-1----:R-:W-:-:S12]  /*a950*/  IMAD.WIDE R2, R9, 0x8, R2 ;  /* 0x0000000809027825 */ /* 0x002fd800078e0202 */
[----:B------:R-:W2:Y:S01]  /*a960*/  LDG.E.64.CONSTANT R2, desc[UR4][R2.64] ;  /* 0x0000000402027981 */ /* 0x000ea2000c1e9b00 */
[----:B------:R-:W-:Y:S02]  /*a970*/  VIADD R6, R6, 0x1 ;  /* 0x0000000106067836 */ /* 0x000fe40000000000 */
[----:B------:R-:W-:Y:S02]  /*a980*/  VIADD R9, R9, 0x1 ;  /* 0x0000000109097836 */ /* 0x000fe40000000000 */
[----:B--2---:R-:W-:-:S04]  /*a990*/  IMAD.WIDE.U32 R4, P3, R2, R15, R96 ;  /* 0x0000000f02047225 */ /* 0x004fc80007860060 */
[----:B------:R-:W-:Y:S02]  /*a9a0*/  IMAD R11, R2, R111, RZ ;  /* 0x0000006f020b7224 */ /* 0x000fe400078e02ff */
[CC--:B------:R-:W-:Y:S02]  /*a9b0*/  IMAD R96, R3.reuse, R15.reuse, RZ ;  /* 0x0000000f03607224 */ /* 0x0c0fe400078e02ff */
[----:B------:R-:W-:Y:S01]  /*a9c0*/  IMAD.HI.U32 R97, R3, R15, RZ ;  /* 0x0000000f03617227 */ /* 0x000fe200078e00ff */
[----:B------:R-:W-:-:S03]  /*a9d0*/  IADD3 R5, P0, PT, R11, R5, RZ ;  /* 0x000000050b057210 */ /* 0x000fc60007f1e0ff */
[----:B------:R-:W-:Y:S01]  /*a9e0*/  IMAD R11, R7, 0x8, R0 ;  /* 0x00000008070b7824 */ /* 0x000fe200078e0200 */
[----:B------:R-:W-:Y:S01]  /*a9f0*/  IADD3 R5, P1, PT, R96, R5, RZ ;  /* 0x0000000560057210 */ /* 0x000fe20007f3e0ff */
[----:B------:R-:W-:-:S04]  /*aa00*/  IMAD.HI.U32 R96, R2, R111, RZ ;  /* 0x0000006f02607227 */ /* 0x000fc800078e00ff */
[----:B------:R-:W-:Y:S01]  /*aa10*/  IMAD.X R2, RZ, RZ, R96, P3 ;  /* 0x000000ffff027224 */ /* 0x000fe200018e0660 */
[----:B------:R1:W-:Y:S01]  /*aa20*/  STL.64 [R11], R4 ;  /* 0x000000040b007387 */ /* 0x0003e20000100a00 */
[----:B------:R-:W-:-:S03]  /*aa30*/  IMAD.HI.U32 R100, R3, R111, RZ ;  /* 0x0000006f03647227 */ /* 0x000fc600078e00ff */
[----:B------:R-:W-:Y:S01]  /*aa40*/  IADD3.X R2, P0, PT, R97, R2, RZ, P0, !PT ;  /* 0x0000000261027210 */ /* 0x000fe2000071e4ff */
[----:B------:R-:W-:Y:S02]  /*aa50*/  IMAD R3, R3, R111, RZ ;  /* 0x0000006f03037224 */ /* 0x000fe400078e02ff */
[----:B------:R-:W-:-:S03]  /*aa60*/  VIADD R7, R7, 0x1 ;  /* 0x0000000107077836 */ /* 0x000fc60000000000 */
[----:B------:R-:W-:Y:S02]  /*aa70*/  IADD3.X R96, P1, PT, R3, R2, RZ, P1, !PT ;  /* 0x0000000203607210 */ /* 0x000fe40000f3e4ff */
[----:B------:R-:W-:Y:S02]  /*aa80*/  IADD3.X R2, PT, PT, R100, RZ, RZ, P0, !PT ;  /* 0x000000ff64027210 */ /* 0x000fe400007fe4ff */
[----:B------:R-:W-:-:S03]  /*aa90*/  ISETP.NE.AND P0, PT, R6, -0xf, PT ;  /* 0xfffffff10600780c */ /* 0x000fc60003f05270 */
[----:B------:R-:W-:-:S10]  /*aaa0*/  IMAD.X R97, RZ, RZ, R2, P1 ;  /* 0x000000ffff617224 */ /* 0x000fd400008e0602 */
[----:B-1----:R-:W-:Y:S05]  /*aab0*/  @P0 BRA `(.L_x_164) ;  /* 0xfffffffc00980947 */ /* 0x002fea000383ffff */
[----:B------:R-:W-:Y:S05]  /*aac0*/  BSYNC.RECONVERGENT B4 ;  /* 0x0000000000047941 */ /* 0x000fea0003800200 */
.L_x_163:
[----:B------:R-:W-:-:S07]  /*aad0*/  IMAD.MOV.U32 R2, RZ, RZ, R14 ;  /* 0x000000ffff027224 */ /* 0x000fce00078e000e */
.L_x_162:
[----:B------:R-:W-:Y:S05]  /*aae0*/  BSYNC.RECONVERGENT B2 ;  /* 0x0000000000027941 */ /* 0x000fea0003800200 */
.L_x_161:
[----:B------:R-:W-:Y:S01]  /*aaf0*/  LOP3.LUT P0, R111, R13, 0x3f, RZ, 0xc0, !PT ;  /* 0x0000003f0d6f7812 */ /* 0x000fe2000780c0ff */
[----:B------:R-:W-:-:S04]  /*ab00*/  IMAD.IADD R109, R109, 0x1, R2 ;  /* 0x000000016d6d7824 */ /* 0x000fc800078e0202 */
[----:B------:R-:W-:-:S05]  /*ab10*/  IMAD.U32 R109, R109, 0x8, R0 ;  /* 0x000000086d6d7824 */ /* 0x000fca00078e0000 */
[----:B------:R0:W-:Y:S04]  /*ab20*/  STL.64 [R109+-0x78], R96 ;  /* 0xffff88606d007387 */ /* 0x0001e80000100a00 */
[----:B------:R-:W2:Y:S04]  /*ab30*/  @P0 LDL.64 R6, [R1+0x10] ;  /* 0x0000100001060983 */ /* 0x000ea80000100a00 */
[----:B------:R-:W3:Y:S04]  /*ab40*/  LDL.64 R14, [R1+0x18] ;  /* 0x00001800010e7983 */ /* 0x000ee80000100a00 */
[----:B------:R-:W4:Y:S01]  /*ab50*/  LDL.64 R2, [R1+0x20] ;  /* 0x0000200001027983 */ /* 0x000f220000100a00 */
[----:B------:R-:W-:Y:S01]  /*ab60*/  @P0 LOP3.LUT R0, R111, 0x3f, RZ, 0x3c, !PT ;  /* 0x0000003f6f000812 */ /* 0x000fe200078e3cff */
[----:B------:R-:W-:Y:S01]  /*ab70*/  BSSY.RECONVERGENT B2, `(.L_x_165) ;  /* 0x0000034000027945 */ /* 0x000fe20003800200 */
[----:B--2---:R-:W-:-:S02]  /*ab80*/  @P0 SHF.R.U64 R5, R6, 0x1, R7 ;  /* 0x0000000106050819 */ /* 0x004fc40000001207 */
[----:B------:R-:W-:Y:S02]  /*ab90*/  @P0 SHF.R.U32.HI R7, RZ, 0x1, R7 ;  /* 0x00000001ff070819 */ /* 0x000fe40000011607 */
[--C-:B---3--:R-:W-:Y:S02]  /*aba0*/  @P0 SHF.R.U32.HI R13, RZ, 0x1, R15.reuse ;  /* 0x00000001ff0d0819 */ /* 0x108fe4000001160f */
[C---:B------:R-:W-:Y:S02]  /*abb0*/  @P0 SHF.R.U64 R11, R14.reuse, 0x1, R15 ;  /* 0x000000010e0b0819 */ /* 0x040fe4000000120f */
[CC--:B------:R-:W-:Y:S02]  /*abc0*/  @P0 SHF.L.U32 R9, R14.reuse, R111.reuse, RZ ;  /* 0x0000006f0e090219 */ /* 0x0c0fe400000006ff */
[----:B------:R-:W-:Y:S02]  /*abd0*/  @P0 SHF.R.U64 R4, R5, R0, R7 ;  /* 0x0000000005040219 */ /* 0x000fe40000001207 */
[----:B------:R-:W-:-:S02]  /*abe0*/  @P0 SHF.L.U64.HI R6, R14, R111, R15 ;  /* 0x0000006f0e060219 */ /* 0x000fc4000001020f */
[-C--:B------:R-:W-:Y:S02]  /*abf0*/  @P0 SHF.R.U32.HI R5, RZ, R0.reuse, R7 ;  /* 0x00000000ff050219 */ /* 0x080fe40000011607 */
[----:B----4-:R-:W-:Y:S02]  /*ac00*/  @P0 SHF.L.U32 R7, R2, R111, RZ ;  /* 0x0000006f02070219 */ /* 0x010fe400000006ff */
[----:B0-----:R-:W-:Y:S02]  /*ac10*/  @P0 SHF.R.U64 R96, R11, R0, R13 ;  /* 0x000000000b600219 */ /* 0x001fe4000000120d */
[----:B------:R-:W-:Y:S02]  /*ac20*/  @P0 LOP3.LUT R14, R9, R4, RZ, 0xfc, !PT ;  /* 0x00000004090e0212 */ /* 0x000fe400078efcff */
[----:B------:R-:W-:Y:S02]  /*ac30*/  @P0 LOP3.LUT R15, R6, R5, RZ, 0xfc, !PT ;  /* 0x00000005060f0212 */ /* 0x000fe400078efcff */
[----:B------:R-:W-:-:S02]  /*ac40*/  @P0 SHF.L.U64.HI R5, R2, R111, R3 ;  /* 0x0000006f02050219 */ /* 0x000fc40000010203 */
[----:B------:R-:W-:Y:S01]  /*ac50*/  @P0 LOP3.LUT R2, R7, R96, RZ, 0xfc, !PT ;  /* 0x0000006007020212 */ /* 0x000fe200078efcff */
[C---:B------:R-:W-:Y:S01]  /*ac60*/  IMAD.SHL.U32 R7, R14.reuse, 0x4, RZ ;  /* 0x000000040e077824 */ /* 0x040fe200078e00ff */
[----:B------:R-:W-:Y:S02]  /*ac70*/  @P0 SHF.R.U32.HI R0, RZ, R0, R13 ;  /* 0x00000000ff000219 */ /* 0x000fe4000001160d */
[----:B------:R-:W-:Y:S02]  /*ac80*/  SHF.L.U64.HI R13, R14, 0x2, R15 ;  /* 0x000000020e0d7819 */ /* 0x000fe4000001020f */
[----:B------:R-:W-:Y:S02]  /*ac90*/  @P0 LOP3.LUT R3, R5, R0, RZ, 0xfc, !PT ;  /* 0x0000000005030212 */ /* 0x000fe400078efcff */
[----:B------:R-:W-:Y:S02]  /*aca0*/  SHF.L.W.U32.HI R15, R15, 0x2, R2 ;  /* 0x000000020f0f7819 */ /* 0x000fe40000010e02 */
[----:B------:R-:W-:-:S02]  /*acb0*/  IADD3 RZ, P0, PT, RZ, -R7, RZ ;  /* 0x80000007ffff7210 */ /* 0x000fc40007f1e0ff */
[----:B------:R-:W-:Y:S02]  /*acc0*/  LOP3.LUT R4, RZ, R13, RZ, 0x33, !PT ;  /* 0x0000000dff047212 */ /* 0x000fe400078e33ff */
[----:B------:R-:W-:Y:S02]  /*acd0*/  SHF.L.W.U32.HI R0, R2, 0x2, R3 ;  /* 0x0000000202007819 */ /* 0x000fe40000010e03 */
[----:B------:R-:W-:Y:S02]  /*ace0*/  LOP3.LUT R2, RZ, R15, RZ, 0x33, !PT ;  /* 0x0000000fff027212 */ /* 0x000fe400078e33ff */
[----:B------:R-:W-:Y:S02]  /*acf0*/  IADD3.X R4, P0, PT, RZ, R4, RZ, P0, !PT ;  /* 0x00000004ff047210 */ /* 0x000fe4000071e4ff */
[----:B------:R-:W-:Y:S02]  /*ad00*/  LOP3.LUT R5, RZ, R0, RZ, 0x33, !PT ;  /* 0x00000000ff057212 */ /* 0x000fe400078e33ff */
[----:B------:R-:W-:-:S02]  /*ad10*/  ISETP.GT.U32.AND P3, PT, R15, -0x1, PT ;  /* 0xffffffff0f00780c */ /* 0x000fc40003f64070 */
[----:B------:R-:W-:Y:S02]  /*ad20*/  IADD3.X R2, P1, PT, RZ, R2, RZ, P0, !PT ;  /* 0x00000002ff027210 */ /* 0x000fe4000073e4ff */
[C---:B------:R-:W-:Y:S02]  /*ad30*/  ISETP.GT.AND.EX P0, PT, R0.reuse, -0x1, PT, P3 ;  /* 0xffffffff0000780c */ /* 0x040fe40003f04330 */
[----:B------:R-:W-:Y:S02]  /*ad40*/  IADD3.X R5, PT, PT, RZ, R5, RZ, P1, !PT ;  /* 0x00000005ff057210 */ /* 0x000fe40000ffe4ff */
[----:B------:R-:W-:Y:S02]  /*ad50*/  SEL R9, R15, R2, P0 ;  /* 0x000000020f097207 */ /* 0x000fe40000000000 */
[----:B------:R-:W-:Y:S02]  /*ad60*/  SEL R11, R0, R5, P0 ;  /* 0x00000005000b7207 */ /* 0x000fe40000000000 */
[----:B------:R-:W-:-:S02]  /*ad70*/  SEL R4, R13, R4, P0 ;  /* 0x000000040d047207 */ /* 0x000fc40000000000 */
[----:B------:R-:W-:-:S03]  /*ad80*/  ISETP.NE.U32.AND P1, PT, R11, RZ, PT ;  /* 0x000000ff0b00720c */ /* 0x000fc60003f25070 */
[----:B------:R-:W-:Y:S01]  /*ad90*/  @!P0 IMAD.MOV R7, RZ, RZ, -R7 ;  /* 0x000000ffff078224 */ /* 0x000fe200078e0a07 */
[----:B------:R-:W-:-:S06]  /*ada0*/  SEL R2, R9, R11, !P1 ;  /* 0x0000000b09027207 */ /* 0x000fcc0004800000 */
[----:B------:R-:W0:Y:S02]  /*adb0*/  FLO.U32 R2, R2 ;  /* 0x0000000200027300 */ /* 0x000e2400000e0000 */
[C---:B0-----:R-:W-:Y:S02]  /*adc0*/  IADD3 R5, PT, PT, -R2.reuse, 0x1f, RZ ;  /* 0x0000001f02057810 */ /* 0x041fe40007ffe1ff */
[----:B------:R-:W-:-:S03]  /*add0*/  IADD3 R6, PT, PT, -R2, 0x3f, RZ ;  /* 0x0000003f02067810 */ /* 0x000fc60007ffe1ff */
[----:B------:R-:W-:-:S05]  /*ade0*/  @P1 IMAD.MOV R6, RZ, RZ, R5 ;  /* 0x000000ffff061224 */ /* 0x000fca00078e0205 */
[----:B------:R-:W-:-:S13]  /*adf0*/  ISETP.NE.AND P1, PT, R6, RZ, PT ;  /* 0x000000ff0600720c */ /* 0x000fda0003f25270 */
[----:B------:R-:W-:Y:S05]  /*ae00*/  @!P1 BRA `(.L_x_166) ;  /* 0x0000000000289947 */ /* 0x000fea0003800000 */
[C---:B------:R-:W-:Y:S02]  /*ae10*/  LOP3.LUT R2, R6.reuse, 0x3f, RZ, 0xc0, !PT ;  /* 0x0000003f06027812 */ /* 0x040fe400078ec0ff */
[--C-:B------:R-:W-:Y:S02]  /*ae20*/  SHF.R.U64 R5, R7, 0x1, R4.reuse ;  /* 0x0000000107057819 */ /* 0x100fe40000001204 */
[CC--:B------:R-:W-:Y:S02]  /*ae30*/  SHF.L.U64.HI R11, R9.reuse, R2.reuse, R11 ;  /* 0x00000002090b7219 */ /* 0x0c0fe4000001020b */
[----:B------:R-:W-:Y:S02]  /*ae40*/  SHF.L.U32 R9, R9, R2, RZ ;  /* 0x0000000209097219 */ /* 0x000fe400000006ff */
[----:B------:R-:W-:Y:S02]  /*ae50*/  SHF.R.U32.HI R7, RZ, 0x1, R4 ;  /* 0x00000001ff077819 */ /* 0x000fe40000011604 */
[----:B------:R-:W-:-:S04]  /*ae60*/  LOP3.LUT R2, R6, 0x3f, RZ, 0xc, !PT ;  /* 0x0000003f06027812 */ /* 0x000fc800078e0cff */
[-CC-:B------:R-:W-:Y:S02]  /*ae70*/  SHF.R.U64 R4, R5, R2.reuse, R7.reuse ;  /* 0x0000000205047219 */ /* 0x180fe40000001207 */
[----:B------:R-:W-:Y:S02]  /*ae80*/  SHF.R.U32.HI R2, RZ, R2, R7 ;  /* 0x00000002ff027219 */ /* 0x000fe40000011607 */
[----:B------:R-:W-:Y:S02]  /*ae90*/  LOP3.LUT R9, R9, R4, RZ, 0xfc, !PT ;  /* 0x0000000409097212 */ /* 0x000fe400078efcff */
[----:B------:R-:W-:-:S07]  /*aea0*/  LOP3.LUT R11, R11, R2, RZ, 0xfc, !PT ;  /* 0x000000020b0b7212 */ /* 0x000fce00078efcff */
.L_x_166:
[----:B------:R-:W-:Y:S05]  /*aeb0*/  BSYNC.RECONVERGENT B2 ;  /* 0x0000000000027941 */ /* 0x000fea0003800200 */
.L_x_165:
[----:B------:R-:W-:-:S04]  /*aec0*/  IMAD.WIDE.U32 R14, R9, 0x2168c235, RZ ;  /* 0x2168c235090e7825 */ /* 0x000fc800078e00ff */
[----:B------:R-:W-:Y:S01]  /*aed0*/  IMAD.MOV.U32 R4, RZ, RZ, R15 ;  /* 0x000000ffff047224 */ /* 0x000fe200078e000f */
[----:B------:R-:W-:Y:S01]  /*aee0*/  IADD3 RZ, P1, PT, R14, R14, RZ ;  /* 0x0000000e0eff7210 */ /* 0x000fe20007f3e0ff */
[----:B------:R-:W-:Y:S02]  /*aef0*/  IMAD.MOV.U32 R5, RZ, RZ, RZ ;  /* 0x000000ffff057224 */ /* 0x000fe400078e00ff */
[----:B------:R-:W-:-:S04]  /*af00*/  IMAD.HI.U32 R2, R11, -0x36f0255e, RZ ;  /* 0xc90fdaa20b027827 */ /* 0x000fc800078e00ff */
[----:B------:R-:W-:-:S04]  /*af10*/  IMAD.WIDE.U32 R4, R9, -0x36f0255e, R4 ;  /* 0xc90fdaa209047825 */ /* 0x000fc800078e0004 */
[----:B------:R-:W-:-:S04]  /*af20*/  IMAD.WIDE.U32 R4, P3, R11, 0x2168c235, R4 ;  /* 0x2168c2350b047825 */ /* 0x000fc80007860004 */
[----:B------:R-:W-:Y:S01]  /*af30*/  IMAD R11, R11, -0x36f0255e, RZ ;  /* 0xc90fdaa20b0b7824 */ /* 0x000fe200078e02ff */
[----:B------:R-:W-:Y:S01]  /*af40*/  IADD3.X RZ, P1, PT, R4, R4, RZ, P1, !PT ;  /* 0x0000000404ff7210 */ /* 0x000fe20000f3e4ff */
[----:B------:R-:W-:-:S03]  /*af50*/  IMAD.X R2, RZ, RZ, R2, P3 ;  /* 0x000000ffff027224 */ /* 0x000fc600018e0602 */
[----:B------:R-:W-:-:S04]  /*af60*/  IADD3 R5, P3, PT, R11, R5, RZ ;  /* 0x000000050b057210 */ /* 0x000fc80007f7e0ff */
[C---:B------:R-:W-:Y:S01]  /*af70*/  ISETP.GT.U32.AND P4, PT, R5.reuse, RZ, PT ;  /* 0x000000ff0500720c */ /* 0x040fe20003f84070 */
[----:B------:R-:W-:Y:S01]  /*af80*/  IMAD.X R2, RZ, RZ, R2, P3 ;  /* 0x000000ffff027224 */ /* 0x000fe200018e0602 */
[----:B------:R-:W-:-:S04]  /*af90*/  IADD3.X R4, P3, PT, R5, R5, RZ, P1, !PT ;  /* 0x0000000505047210 */ /* 0x000fc80000f7e4ff */
[C---:B------:R-:W-:Y:S01]  /*afa0*/  ISETP.GT.AND.EX P1, PT, R2.reuse, RZ, PT, P4 ;  /* 0x000000ff0200720c */ /* 0x040fe20003f24340 */
[----:B------:R-:W-:-:S03]  /*afb0*/  IMAD.X R7, R2, 0x1, R2, P3 ;  /* 0x0000000102077824 */ /* 0x000fc600018e0602 */
[----:B------:R-:W-:Y:S02]  /*afc0*/  SEL R4, R4, R5, P1 ;  /* 0x0000000504047207 */ /* 0x000fe40000800000 */
[----:B------:R-:W-:Y:S02]  /*afd0*/  SEL R5, R7, R2, P1 ;  /* 0x0000000207057207 */ /* 0x000fe40000800000 */
[----:B------:R-:W-:Y:S02]  /*afe0*/  IADD3 R4, P3, PT, R4, 0x1, RZ ;  /* 0x0000000104047810 */ /* 0x000fe40007f7e0ff */
[----:B------:R-:W-:Y:S02]  /*aff0*/  SEL R7, RZ, 0xffffffff, !P1 ;  /* 0xffffffffff077807 */ /* 0x000fe40004800000 */
[----:B------:R-:W-:Y:S02]  /*b000*/  IADD3.X R5, PT, PT, RZ, R5, RZ, P3, !PT ;  /* 0x00000005ff057210 */ /* 0x000fe40001ffe4ff */
[----:B------:R-:W-:Y:S01]  /*b010*/  LOP3.LUT P1, R2, R98, 0x80000000, RZ, 0xc0, !PT ;  /* 0x8000000062027812 */ /* 0x000fe2000782c0ff */
[----:B------:R-:W-:Y:S01]  /*b020*/  IMAD.IADD R6, R7, 0x1, -R6 ;  /* 0x0000000107067824 */ /* 0x000fe200078e0a06 */
[----:B------:R-:W-:-:S02]  /*b030*/  SHF.R.U64 R4, R4, 0xa, R5 ;  /* 0x0000000a04047819 */ /* 0x000fc40000001205 */
[----:B------:R-:W-:Y:S01]  /*b040*/  SHF.R.U32.HI R7, RZ, 0x1e, R3 ;  /* 0x0000001eff077819 */ /* 0x000fe20000011603 */
[----:B------:R-:W-:Y:S01]  /*b050*/  IMAD.SHL.U32 R3, R6, 0x100000, RZ ;  /* 0x0010000006037824 */ /* 0x000fe200078e00ff */
[----:B------:R-:W-:Y:S02]  /*b060*/  IADD3 R4, P3, PT, R4, 0x1, RZ ;  /* 0x0000000104047810 */ /* 0x000fe40007f7e0ff */
[----:B------:R-:W-:Y:S02]  /*b070*/  LEA.HI R0, R0, R7, RZ, 0x1 ;  /* 0x0000000700007211 */ /* 0x000fe400078f08ff */
[----:B------:R-:W-:Y:S02]  /*b080*/  LEA.HI.X R5, R5, RZ, RZ, 0x16, P3 ;  /* 0x000000ff05057211 */ /* 0x000fe400018fb4ff */
[----:B------:R-:W-:Y:S01]  /*b090*/  @!P0 LOP3.LUT R2, R2, 0x80000000, RZ, 0x3c, !PT ;  /* 0x8000000002028812 */ /* 0x000fe200078e3cff */
[----:B------:R-:W-:Y:S01]  /*b0a0*/  @P1 IMAD.MOV R0, RZ, RZ, -R0 ;  /* 0x000000ffff001224 */ /* 0x000fe200078e0a00 */
[----:B------:R-:W-:-:S02]  /*b0b0*/  SHF.R.U64 R4, R4, 0x1, R5 ;  /* 0x0000000104047819 */ /* 0x000fc40000001205 */
[----:B------:R-:W-:Y:S02]  /*b0c0*/  SHF.R.U32.HI R6, RZ, 0x1, R5 ;  /* 0x00000001ff067819 */ /* 0x000fe40000011605 */
[----:B------:R-:W-:-:S04]  /*b0d0*/  IADD3 R4, P3, P4, RZ, RZ, R4 ;  /* 0x000000ffff047210 */ /* 0x000fc80007c7e004 */
[----:B------:R-:W-:-:S04]  /*b0e0*/  IADD3.X R3, PT, PT, R3, 0x3fe00000, R6, P3, P4 ;  /* 0x3fe0000003037810 */ /* 0x000fc80001fe8406 */
[----:B------:R-:W-:-:S07]  /*b0f0*/  LOP3.LUT R3, R3, R2, RZ, 0xfc, !PT ;  /* 0x0000000203037212 */ /* 0x000fce00078efcff */
.L_x_160:
[----:B------:R-:W-:Y:S02]  /*b100*/  IMAD.MOV.U32 R2, RZ, RZ, R4 ;  /* 0x000000ffff027224 */ /* 0x000fe400078e0004 */
[----:B------:R-:W-:Y:S02]  /*b110*/  IMAD.MOV.U32 R4, RZ, RZ, R99 ;  /* 0x000000ffff047224 */ /* 0x000fe400078e0063 */
[----:B------:R-:W-:-:S04]  /*b120*/  IMAD.MOV.U32 R5, RZ, RZ, 0x0 ;  /* 0x00000000ff057424 */ /* 0x000fc800078e00ff */
[----:B------:R-:W-:Y:S05]  /*b130*/  RET.REL.NODEC R4 `(_Z6render3Ray3VecS0_3ColPS1_P6SphereiPi) ;  /* 0xffffff4c04b07950 */ /* 0x000fea0003c3ffff */
.L_x_167:
[----:B------:R-:W-:-:S00]  /*b140*/  BRA `(.L_x_167) ;  /* 0xfffffffc00fc7947 */ /* 0x000fc0000383ffff */
[----:B------:R-:W-:-:S00]  /*b150*/  NOP ;  /* 0x0000000000007918 */ /* 0x000fc00000000000 */
        /* <DEDUP_REMOVED lines=10> */
.L_x_174:


//--------------------- .nv.global.init           --------------------------
	.section	.nv.global.init,"aw",@progbits
	.align	16
.nv.global.init:
	.type		__cudart_sin_cos_coeffs,@object
	.size		__cudart_sin_cos_coeffs,(__cudart_i2opi_d - __cudart_sin_cos_coeffs)
__cudart_sin_cos_coeffs:
        /*0000*/ 	.byte	0x46, 0xd2, 0xb0, 0x2c, 0xf1, 0xe5, 0x5a, 0xbe, 0x92, 0xe3, 0xac, 0x69, 0xe3, 0x1d, 0xc7, 0x3e
        /*0010*/ 	.byte	0xa1, 0x62, 0xdb, 0x19, 0xa0, 0x01, 0x2a, 0xbf, 0x18, 0x08, 0x11, 0x11, 0x11, 0x11, 0x81, 0x3f
        /*0020*/ 	.byte	0x54, 0x55, 0x55, 0x55, 0x55, 0x55, 0xc5, 0xbf, 0x00, 0x00, 0x00, 0x00, 0x00, 0x00, 0x00, 0x00
        /*0030*/ 	.byte	0x00, 0x00, 0x00, 0x00, 0x00, 0x00, 0x00, 0x00, 0x64, 0x81, 0xfd, 0x20, 0x83, 0xff, 0xa8, 0xbd
        /*0040*/ 	.byte	0x28, 0x85, 0xef, 0xc1, 0xa7, 0xee, 0x21, 0x3e, 0xd9, 0xe6, 0x06, 0x8e, 0x4f, 0x7e, 0x92, 0xbe
        /*0050*/ 	.byte	0xe9, 0xbc, 0xdd, 0x19, 0xa0, 0x01, 0xfa, 0x3e, 0x47, 0x5d, 0xc1, 0x16, 0x6c, 0xc1, 0x56, 0xbf
        /*0060*/ 	.byte	0x51, 0x55, 0x55, 0x55, 0x55, 0x55, 0xa5, 0x3f, 0x00, 0x00, 0x00, 0x00, 0x00, 0x00, 0xe0, 0xbf
        /*0070*/ 	.byte	0x00, 0x00, 0x00, 0x00, 0x00, 0x00, 0xf0, 0x3f, 0x00, 0x00, 0x00, 0x00, 0x00, 0x00, 0x00, 0x00
	.type		__cudart_i2opi_d,@object
	.size		__cudart_i2opi_d,(mrg32k3aM1SubSeq - __cudart_i2opi_d)
__cudart_i2opi_d:
        /* <DEDUP_REMOVED lines=9> */
	.type		mrg32k3aM1SubSeq,@object
	.size		mrg32k3aM1SubSeq,(mrg32k3aM2SubSeq - mrg32k3aM1SubSeq)
mrg32k3aM1SubSeq:
        /* <DEDUP_REMOVED lines=126> */
	.type		mrg32k3aM2SubSeq,@object
	.size		mrg32k3aM2SubSeq,(mrg32k3aM1 - mrg32k3aM2SubSeq)
mrg32k3aM2SubSeq:
        /* <DEDUP_REMOVED lines=126> */
	.type		mrg32k3aM1,@object
	.size		mrg32k3aM1,(mrg32k3aM1Seq - mrg32k3aM1)
mrg32k3aM1:
        /* <DEDUP_REMOVED lines=144> */
	.type		mrg32k3aM1Seq,@object
	.size		mrg32k3aM1Seq,(mrg32k3aM2 - mrg32k3aM1Seq)
mrg32k3aM1Seq:
        /* <DEDUP_REMOVED lines=144> */
	.type		mrg32k3aM2,@object
	.size		mrg32k3aM2,(mrg32k3aM2Seq - mrg32k3aM2)
mrg32k3aM2:
        /* <DEDUP_REMOVED lines=144> */
	.type		mrg32k3aM2Seq,@object
	.size		mrg32k3aM2Seq,(precalc_xorwow_matrix - mrg32k3aM2Seq)
mrg32k3aM2Seq:
        /* <DEDUP_REMOVED lines=144> */
	.type		precalc_xorwow_matrix,@object
	.size		precalc_xorwow_matrix,(precalc_xorwow_offset_matrix - precalc_xorwow_matrix)
precalc_xorwow_matrix:
        /* <DEDUP_REMOVED lines=6400> */
	.type		precalc_xorwow_offset_matrix,@object
	.size		precalc_xorwow_offset_matrix,($str - precalc_xorwow_offset_matrix)
precalc_xorwow_offset_matrix:
        /* <DEDUP_REMOVED lines=6400> */
	.type		$str,@object
	.size		$str,(.L_9 - $str)
$str:
        /*354d0*/ 	.byte	0x0d, 0x52, 0x65, 0x6e, 0x64, 0x65, 0x72, 0x69, 0x6e, 0x67, 0x3a, 0x20, 0x25, 0x64, 0x25, 0x25
        /*354e0*/ 	.byte	0x00
.L_9:


//--------------------- .nv.shared.reserved.0     --------------------------
	.section	.nv.shared.reserved.0,"aw",@nobits
	.weak		__nv_reservedSMEM_offset_0_alias
	.size		__nv_reservedSMEM_offset_0_alias, 0, 64
	.other		__nv_reservedSMEM_offset_0_alias,@"STO_CUDA_RESERVED_SHARED STV_DEFAULT"
__nv_reservedSMEM_offset_0_alias:
	.zero		0
	.zero		64


//--------------------- .nv.constant0._Z6render3Ray3VecS0_3ColPS1_P6SphereiPi --------------------------
	.section	.nv.constant0._Z6render3Ray3VecS0_3ColPS1_P6SphereiPi,"a",@progbits
	.sectionflags	@""
	.align	4
.nv.constant0._Z6render3Ray3VecS0_3ColPS1_P6SphereiPi:
	.zero		1048


//--------------------- SYMBOLS --------------------------

	.type		.nv.reservedSmem.offset0,@object
	.size		.nv.reservedSmem.offset0,0x4
	.type		vprintf,@function
